// auto-generated by cutlass_sweep.epilogue — config: {"arch": "sm_100", "cluster_m": 2, "cluster_n": 1, "dtype": "fp16", "fusion": "lincomb", "tile_k": 64, "tile_m": 128, "tile_n": 128}
#include "cutlass/cutlass.h"
#include "cutlass/gemm/collective/collective_builder.hpp"
#include "cutlass/gemm/device/gemm_universal_adapter.h"
#include "cutlass/gemm/kernel/gemm_universal.hpp"
#include "cutlass/epilogue/collective/collective_builder.hpp"
#include "cutlass/epilogue/fusion/operations.hpp"
#include "cutlass/epilogue/thread/activation.h"

using Elem = cutlass::half_t;
using Acc  = float;
using TileShape    = cute::Shape<cute::_128, cute::_128, cute::_64>;
using ClusterShape = cute::Shape<cute::_2, cute::_1, cute::_1>;
using FusionOp     = cutlass::epilogue::fusion::LinearCombination<Elem, Acc>;

using CollectiveEpilogue = typename cutlass::epilogue::collective::CollectiveBuilder<
    cutlass::arch::Sm100, cutlass::arch::OpClassTensorOp,
    TileShape, ClusterShape,
    cutlass::epilogue::collective::EpilogueTileAuto,
    Acc, Acc,
    Elem, cutlass::layout::RowMajor, 128 / cutlass::sizeof_bits<Elem>::value,
    Elem, cutlass::layout::RowMajor, 128 / cutlass::sizeof_bits<Elem>::value,
    cutlass::epilogue::collective::EpilogueScheduleAuto,
    FusionOp
  >::CollectiveOp;

using CollectiveMainloop = typename cutlass::gemm::collective::CollectiveBuilder<
    cutlass::arch::Sm100, cutlass::arch::OpClassTensorOp,
    Elem, cutlass::layout::RowMajor, 128 / cutlass::sizeof_bits<Elem>::value,
    Elem, cutlass::layout::ColumnMajor, 128 / cutlass::sizeof_bits<Elem>::value,
    Acc,
    TileShape, ClusterShape,
    cutlass::gemm::collective::StageCountAutoCarveout<
        static_cast<int>(sizeof(typename CollectiveEpilogue::SharedStorage))>,
    cutlass::gemm::collective::KernelScheduleAuto
  >::CollectiveOp;

using GemmKernel = cutlass::gemm::kernel::GemmUniversal<
    cute::Shape<int,int,int,int>, CollectiveMainloop, CollectiveEpilogue>;
using Gemm = cutlass::gemm::device::GemmUniversalAdapter<GemmKernel>;

auto* _anchor = &cutlass::device_kernel<GemmKernel>;


// ===== COMPILED SASS (sm_100a) =====

	.target	sm_100a

	.elftype	@"ET_EXEC"


//--------------------- .note.nv.tkinfo           --------------------------
	.section	.note.nv.tkinfo,"",@"SHT_NOTE"
	.sectionflags	@"SHF_NOTE_NV_TKINFO"
	.tkinfo
        /*0018*/ 	.word	0x00000002
        /*0030*/ 	.string	""
        /*0030*/ 	.string	"ptxas"
        /*0030*/ 	.string	"Cuda compilation tools, release 13.0, V13.0.88"
        /*0030*/ 	.string	"Build cuda_13.0.r13.0/compiler.36424714_0"
        /*0030*/ 	.string	"-arch sm_100a -m 64 "



//--------------------- .note.nv.cuinfo           --------------------------
	.section	.note.nv.cuinfo,"",@"SHT_NOTE"
	.sectionflags	@"SHF_NOTE_NV_CUINFO"
        /*0018*/ 	.short	0x0002
        /*001a*/ 	.short	0x0064
        /*001c*/ 	.short	0x0082
	.zero		2


//--------------------- .nv.info                  --------------------------
	.section	.nv.info,"",@"SHT_CUDA_INFO"
	.align	4


	//----- nvinfo : EIATTR_REGCOUNT
	.align		4
        /*0000*/ 	.byte	0x04, 0x2f
        /*0002*/ 	.short	(.L_19 - .L_18)
	.align		4
.L_18:
        /*0004*/ 	.word	index@(_ZN7cutlass13device_kernelINS_4gemm6kernel13GemmUniversalIN4cute5tupleIJiiiiEEENS1_10collective13CollectiveMmaINS1_35MainloopSm100TmaUmmaWarpSpecializedILi13ELi2ELi4ENS5_IJNS4_1CILi2EEENSA_ILi1EEESC_EEEEENS5_IJNSA_ILi128EEESF_NSA_ILi64EEEEEENS_6half_tENS5_IJlSC_lEEESI_SJ_NS4_8TiledMMAINS4_8MMA_AtomIJNS4_26SM100_MMA_F16BF16_2x1SM_SSISI_SI_fLi128ELi128ELNS4_4UMMA5MajorE0ELSO_0ELNSN_7ScaleInE0ELSP_0EEEEEENS4_6LayoutINS5_IJSC_SC_SC_EEENS5_IJNSA_ILi0EEESU_SU_EEEEENS5_IJNS4_10UnderscoreESX_SX_EEEEENS4_18SM100_TMA_2SM_LOADENS4_14ComposedLayoutINS4_7SwizzleILi3ELi4ELi3EEENS4_18smem_ptr_flag_bitsILi16EEENSS_INS5_IJNSA_ILi8EEESG_EEENS5_IJSG_SC_EEEEEEEvNS4_8identityES10_S1A_vS1B_EENS_8epilogue10collective18CollectiveEpilogueINS1D_23Sm100TmaWarpSpecializedILi4ELi2ELi16ELb1ELb0EEEJNS5_IJSG_SF_SG_EEENS5_IJNSS_ISG_SC_EENSS_INS5_IJNSA_ILi16EEESB_EEENS5_IJSC_SG_EEEEEEEESI_SJ_SI_SJ_NS1D_6fusion15FusionCallbacksIS1H_NS1P_17LinearCombinationISI_fSI_fLNS_15FloatRoundStyleE2EEES1I_S1O_JEEENS4_5SM1004TMEM4LOAD26SM100_TMEM_LOAD_32dp32b16xENS4_13SM90_TMA_LOADENS11_INS12_ILi1ELi4ELi3EEES15_NSS_INS5_IJS16_S1K_EEENS5_IJS1K_SC_EEEEEEENS4_39AutoVectorizingCopyWithAssumedAlignmentILi128EEENS4_14SM90_TMA_STOREES24_S26_S26_EEEvvEEEEvNT_6ParamsE)
        /*0008*/ 	.word	0x0000005b


	//----- nvinfo : EIATTR_FRAME_SIZE
	.align		4
.L_19:
        /*000c*/ 	.byte	0x04, 0x11
        /*000e*/ 	.short	(.L_21 - .L_20)
	.align		4
.L_20:
        /*0010*/ 	.word	index@($__internal_2_$__cuda_sm10x_tcgen05_guardrail_trap_unallocated_columns_being_dealloced)
        /*0014*/ 	.word	0x00000000


	//----- nvinfo : EIATTR_FRAME_SIZE
	.align		4
.L_21:
        /*0018*/ 	.byte	0x04, 0x11
        /*001a*/ 	.short	(.L_23 - .L_22)
	.align		4
.L_22:
        /*001c*/ 	.word	index@($__internal_1_$__cuda_sm10x_tcgen05_guardrail_trap_phase_invalid_during_alloc)
        /*0020*/ 	.word	0x00000000


	//----- nvinfo : EIATTR_FRAME_SIZE
	.align		4
.L_23:
        /*0024*/ 	.byte	0x04, 0x11
        /*0026*/ 	.short	(.L_25 - .L_24)
	.align		4
.L_24:
        /*0028*/ 	.word	index@($__internal_0_$__cuda_sm10x_tcgen05_guardrail_trap_col_being_dealloced_not_returned_by_alloc)
        /*002c*/ 	.word	0x00000000


	//----- nvinfo : EIATTR_FRAME_SIZE
	.align		4
.L_25:
        /*0030*/ 	.byte	0x04, 0x11
        /*0032*/ 	.short	(.L_27 - .L_26)
	.align		4
.L_26:
        /*0034*/ 	.word	index@(_ZN7cutlass13device_kernelINS_4gemm6kernel13GemmUniversalIN4cute5tupleIJiiiiEEENS1_10collective13CollectiveMmaINS1_35MainloopSm100TmaUmmaWarpSpecializedILi13ELi2ELi4ENS5_IJNS4_1CILi2EEENSA_ILi1EEESC_EEEEENS5_IJNSA_ILi128EEESF_NSA_ILi64EEEEEENS_6half_tENS5_IJlSC_lEEESI_SJ_NS4_8TiledMMAINS4_8MMA_AtomIJNS4_26SM100_MMA_F16BF16_2x1SM_SSISI_SI_fLi128ELi128ELNS4_4UMMA5MajorE0ELSO_0ELNSN_7ScaleInE0ELSP_0EEEEEENS4_6LayoutINS5_IJSC_SC_SC_EEENS5_IJNSA_ILi0EEESU_SU_EEEEENS5_IJNS4_10UnderscoreESX_SX_EEEEENS4_18SM100_TMA_2SM_LOADENS4_14ComposedLayoutINS4_7SwizzleILi3ELi4ELi3EEENS4_18smem_ptr_flag_bitsILi16EEENSS_INS5_IJNSA_ILi8EEESG_EEENS5_IJSG_SC_EEEEEEEvNS4_8identityES10_S1A_vS1B_EENS_8epilogue10collective18CollectiveEpilogueINS1D_23Sm100TmaWarpSpecializedILi4ELi2ELi16ELb1ELb0EEEJNS5_IJSG_SF_SG_EEENS5_IJNSS_ISG_SC_EENSS_INS5_IJNSA_ILi16EEESB_EEENS5_IJSC_SG_EEEEEEEESI_SJ_SI_SJ_NS1D_6fusion15FusionCallbacksIS1H_NS1P_17LinearCombinationISI_fSI_fLNS_15FloatRoundStyleE2EEES1I_S1O_JEEENS4_5SM1004TMEM4LOAD26SM100_TMEM_LOAD_32dp32b16xENS4_13SM90_TMA_LOADENS11_INS12_ILi1ELi4ELi3EEES15_NSS_INS5_IJS16_S1K_EEENS5_IJS1K_SC_EEEEEEENS4_39AutoVectorizingCopyWithAssumedAlignmentILi128EEENS4_14SM90_TMA_STOREES24_S26_S26_EEEvvEEEEvNT_6ParamsE)
        /*0038*/ 	.word	0x00000000


	//----- nvinfo : EIATTR_MIN_STACK_SIZE
	.align		4
.L_27:
        /*003c*/ 	.byte	0x04, 0x12
        /*003e*/ 	.short	(.L_29 - .L_28)
	.align		4
.L_28:
        /*0040*/ 	.word	index@(_ZN7cutlass13device_kernelINS_4gemm6kernel13GemmUniversalIN4cute5tupleIJiiiiEEENS1_10collective13CollectiveMmaINS1_35MainloopSm100TmaUmmaWarpSpecializedILi13ELi2ELi4ENS5_IJNS4_1CILi2EEENSA_ILi1EEESC_EEEEENS5_IJNSA_ILi128EEESF_NSA_ILi64EEEEEENS_6half_tENS5_IJlSC_lEEESI_SJ_NS4_8TiledMMAINS4_8MMA_AtomIJNS4_26SM100_MMA_F16BF16_2x1SM_SSISI_SI_fLi128ELi128ELNS4_4UMMA5MajorE0ELSO_0ELNSN_7ScaleInE0ELSP_0EEEEEENS4_6LayoutINS5_IJSC_SC_SC_EEENS5_IJNSA_ILi0EEESU_SU_EEEEENS5_IJNS4_10UnderscoreESX_SX_EEEEENS4_18SM100_TMA_2SM_LOADENS4_14ComposedLayoutINS4_7SwizzleILi3ELi4ELi3EEENS4_18smem_ptr_flag_bitsILi16EEENSS_INS5_IJNSA_ILi8EEESG_EEENS5_IJSG_SC_EEEEEEEvNS4_8identityES10_S1A_vS1B_EENS_8epilogue10collective18CollectiveEpilogueINS1D_23Sm100TmaWarpSpecializedILi4ELi2ELi16ELb1ELb0EEEJNS5_IJSG_SF_SG_EEENS5_IJNSS_ISG_SC_EENSS_INS5_IJNSA_ILi16EEESB_EEENS5_IJSC_SG_EEEEEEEESI_SJ_SI_SJ_NS1D_6fusion15FusionCallbacksIS1H_NS1P_17LinearCombinationISI_fSI_fLNS_15FloatRoundStyleE2EEES1I_S1O_JEEENS4_5SM1004TMEM4LOAD26SM100_TMEM_LOAD_32dp32b16xENS4_13SM90_TMA_LOADENS11_INS12_ILi1ELi4ELi3EEES15_NSS_INS5_IJS16_S1K_EEENS5_IJS1K_SC_EEEEEEENS4_39AutoVectorizingCopyWithAssumedAlignmentILi128EEENS4_14SM90_TMA_STOREES24_S26_S26_EEEvvEEEEvNT_6ParamsE)
        /*0044*/ 	.word	0x00000000
.L_29:


//--------------------- .nv.compat                --------------------------
	.section	.nv.compat,"",@"SHT_CUDA_COMPAT_INFO"
	.align	4
        /*0000*/ 	.byte	0x02, 0x09, 0x01, 0x00, 0x02, 0x02, 0x02, 0x00, 0x02, 0x05, 0x05, 0x00, 0x03, 0x07, 0x01, 0x01
        /*0010*/ 	.byte	0x02, 0x03, 0x01, 0x00, 0x02, 0x06, 0x01, 0x00, 0x04, 0x0b, 0x08, 0x00, 0x09, 0x00, 0x00, 0x00
        /*0020*/ 	.byte	0x00, 0x00, 0x00, 0x00


//--------------------- .nv.info._ZN7cutlass13device_kernelINS_4gemm6kernel13GemmUniversalIN4cute5tupleIJiiiiEEENS1_10collective13CollectiveMmaINS1_35MainloopSm100TmaUmmaWarpSpecializedILi13ELi2ELi4ENS5_IJNS4_1CILi2EEENSA_ILi1EEESC_EEEEENS5_IJNSA_ILi128EEESF_NSA_ILi64EEEEEENS_6half_tENS5_IJlSC_lEEESI_SJ_NS4_8TiledMMAINS4_8MMA_AtomIJNS4_26SM100_MMA_F16BF16_2x1SM_SSISI_SI_fLi128ELi128ELNS4_4UMMA5MajorE0ELSO_0ELNSN_7ScaleInE0ELSP_0EEEEEENS4_6LayoutINS5_IJSC_SC_SC_EEENS5_IJNSA_ILi0EEESU_SU_EEEEENS5_IJNS4_10UnderscoreESX_SX_EEEEENS4_18SM100_TMA_2SM_LOADENS4_14ComposedLayoutINS4_7SwizzleILi3ELi4ELi3EEENS4_18smem_ptr_flag_bitsILi16EEENSS_INS5_IJNSA_ILi8EEESG_EEENS5_IJSG_SC_EEEEEEEvNS4_8identityES10_S1A_vS1B_EENS_8epilogue10collective18CollectiveEpilogueINS1D_23Sm100TmaWarpSpecializedILi4ELi2ELi16ELb1ELb0EEEJNS5_IJSG_SF_SG_EEENS5_IJNSS_ISG_SC_EENSS_INS5_IJNSA_ILi16EEESB_EEENS5_IJSC_SG_EEEEEEEESI_SJ_SI_SJ_NS1D_6fusion15FusionCallbacksIS1H_NS1P_17LinearCombinationISI_fSI_fLNS_15FloatRoundStyleE2EEES1I_S1O_JEEENS4_5SM1004TMEM4LOAD26SM100_TMEM_LOAD_32dp32b16xENS4_13SM90_TMA_LOADENS11_INS12_ILi1ELi4ELi3EEES15_NSS_INS5_IJS16_S1K_EEENS5_IJS1K_SC_EEEEEEENS4_39AutoVectorizingCopyWithAssumedAlignmentILi128EEENS4_14SM90_TMA_STOREES24_S26_S26_EEEvvEEEEvNT_6ParamsE --------------------------
	.section	.nv.info._ZN7cutlass13device_kernelINS_4gemm6kernel13GemmUniversalIN4cute5tupleIJiiiiEEENS1_10collective13CollectiveMmaINS1_35MainloopSm100TmaUmmaWarpSpecializedILi13ELi2ELi4ENS5_IJNS4_1CILi2EEENSA_ILi1EEESC_EEEEENS5_IJNSA_ILi128EEESF_NSA_ILi64EEEEEENS_6half_tENS5_IJlSC_lEEESI_SJ_NS4_8TiledMMAINS4_8MMA_AtomIJNS4_26SM100_MMA_F16BF16_2x1SM_SSISI_SI_fLi128ELi128ELNS4_4UMMA5MajorE0ELSO_0ELNSN_7ScaleInE0ELSP_0EEEEEENS4_6LayoutINS5_IJSC_SC_SC_EEENS5_IJNSA_ILi0EEESU_SU_EEEEENS5_IJNS4_10UnderscoreESX_SX_EEEEENS4_18SM100_TMA_2SM_LOADENS4_14ComposedLayoutINS4_7SwizzleILi3ELi4ELi3EEENS4_18smem_ptr_flag_bitsILi16EEENSS_INS5_IJNSA_ILi8EEESG_EEENS5_IJSG_SC_EEEEEEEvNS4_8identityES10_S1A_vS1B_EENS_8epilogue10collective18CollectiveEpilogueINS1D_23Sm100TmaWarpSpecializedILi4ELi2ELi16ELb1ELb0EEEJNS5_IJSG_SF_SG_EEENS5_IJNSS_ISG_SC_EENSS_INS5_IJNSA_ILi16EEESB_EEENS5_IJSC_SG_EEEEEEEESI_SJ_SI_SJ_NS1D_6fusion15FusionCallbacksIS1H_NS1P_17LinearCombinationISI_fSI_fLNS_15FloatRoundStyleE2EEES1I_S1O_JEEENS4_5SM1004TMEM4LOAD26SM100_TMEM_LOAD_32dp32b16xENS4_13SM90_TMA_LOADENS11_INS12_ILi1ELi4ELi3EEES15_NSS_INS5_IJS16_S1K_EEENS5_IJS1K_SC_EEEEEEENS4_39AutoVectorizingCopyWithAssumedAlignmentILi128EEENS4_14SM90_TMA_STOREES24_S26_S26_EEEvvEEEEvNT_6ParamsE,"",@"SHT_CUDA_INFO"
	.sectionflags	@""
	.align	4


	//----- nvinfo : EIATTR_CUDA_API_VERSION
	.align		4
        /*0000*/ 	.byte	0x04, 0x37
        /*0002*/ 	.short	(.L_31 - .L_30)
.L_30:
        /*0004*/ 	.word	0x00000082


	//----- nvinfo : EIATTR_KPARAM_INFO
	.align		4
.L_31:
        /*0008*/ 	.byte	0x04, 0x17
        /*000a*/ 	.short	(.L_33 - .L_32)
.L_32:
        /*000c*/ 	.word	0x00000000
        /*0010*/ 	.short	0x0000
        /*0012*/ 	.short	0x0000
        /*0014*/ 	.byte	0x00, 0xf0, 0x01, 0x20


	//----- nvinfo : EIATTR_AT_ENTRY_FRAGMENTS
	.align		4
.L_33:
        /*0018*/ 	.byte	0x04, 0x4f
        /*001a*/ 	.short	(.L_35 - .L_34)


	//   ....[0]....
.L_34:
        /*001c*/ 	.word	0x00000007


	//----- nvinfo : EIATTR_RESERVED_SMEM_USED
	.align		4
.L_35:
        /*0020*/ 	.byte	0x01, 0x41
	.zero		2


	//----- nvinfo : EIATTR_SPARSE_MMA_MASK
	.align		4
        /*0024*/ 	.byte	0x03, 0x50
        /*0026*/ 	.short	0x0000


	//----- nvinfo : EIATTR_TCGEN05_2CTA_USED
	.align		4
        /*0028*/ 	.byte	0x01, 0x52
	.zero		2


	//----- nvinfo : EIATTR_MAXREG_COUNT
	.align		4
        /*002c*/ 	.byte	0x03, 0x1b
        /*002e*/ 	.short	0x00ff


	//----- nvinfo : EIATTR_NUM_BARRIERS
	.align		4
        /*0030*/ 	.byte	0x02, 0x4c
        /*0032*/ 	.byte	0x07
	.zero		1


	//----- nvinfo : EIATTR_EXTERNS
	.align		4
        /*0034*/ 	.byte	0x04, 0x0f
        /*0036*/ 	.short	(.L_37 - .L_36)


	//   ....[0]....
	.align		4
.L_36:
        /*0038*/ 	.word	index@(__assertfail)


	//----- nvinfo : EIATTR_MERCURY_ISA_VERSION
	.align		4
.L_37:
        /*003c*/ 	.byte	0x03, 0x5f
        /*003e*/ 	.short	0x0101


	//----- nvinfo : EIATTR_INT_WARP_WIDE_INSTR_OFFSETS
	.align		4
        /*0040*/ 	.byte	0x04, 0x31
        /*0042*/ 	.short	(.L_39 - .L_38)


	//   ....[0]....
.L_38:
        /*0044*/ 	.word	0x00000e60


	//   ....[1]....
        /*0048*/ 	.word	0x00000f00


	//   ....[2]....
        /*004c*/ 	.word	0x00002230


	//   ....[3]....
        /*0050*/ 	.word	0x00004620


	//   ....[4]....
        /*0054*/ 	.word	0x00004640


	//   ....[5]....
        /*0058*/ 	.word	0x00004670


	//   ....[6]....
        /*005c*/ 	.word	0x00004fb0


	//   ....[7]....
        /*0060*/ 	.word	0x00004fd0


	//   ....[8]....
        /*0064*/ 	.word	0x000050c0


	//   ....[9]....
        /*0068*/ 	.word	0x00005180


	//   ....[10]....
        /*006c*/ 	.word	0x000051a0


	//   ....[11]....
        /*0070*/ 	.word	0x00005290


	//   ....[12]....
        /*0074*/ 	.word	0x00005360


	//   ....[13]....
        /*0078*/ 	.word	0x00005380


	//   ....[14]....
        /*007c*/ 	.word	0x000054b0


	//   ....[15]....
        /*0080*/ 	.word	0x00005630


	//   ....[16]....
        /*0084*/ 	.word	0x00005640


	//   ....[17]....
        /*0088*/ 	.word	0x000057d0


	//----- nvinfo : EIATTR_COOP_GROUP_MASK_REGIDS
	.align		4
.L_39:
        /*008c*/ 	.byte	0x04, 0x29
        /*008e*/ 	.short	(.L_41 - .L_40)


	//   ....[0]....
.L_40:
        /*0090*/ 	.word	0xffffffff


	//   ....[1]....
        /*0094*/ 	.word	0xffffffff


	//   ....[2]....
        /*0098*/ 	.word	0xffffffff


	//   ....[3]....
        /*009c*/ 	.word	0xffffffff


	//   ....[4]....
        /*00a0*/ 	.word	0xffffffff


	//   ....[5]....
        /*00a4*/ 	.word	0xffffffff


	//   ....[6]....
        /*00a8*/ 	.word	0xffffffff


	//   ....[7]....
        /*00ac*/ 	.word	0xffffffff


	//   ....[8]....
        /*00b0*/ 	.word	0xffffffff


	//   ....[9]....
        /*00b4*/ 	.word	0xffffffff


	//   ....[10]....
        /*00b8*/ 	.word	0xffffffff


	//   ....[11]....
        /*00bc*/ 	.word	0xffffffff


	//   ....[12]....
        /*00c0*/ 	.word	0xffffffff


	//   ....[13]....
        /*00c4*/ 	.word	0xffffffff


	//----- nvinfo : EIATTR_COOP_GROUP_INSTR_OFFSETS
	.align		4
.L_41:
        /*00c8*/ 	.byte	0x04, 0x28
        /*00ca*/ 	.short	(.L_43 - .L_42)


	//   ....[0]....
.L_42:
        /*00cc*/ 	.word	0x000000c0


	//   ....[1]....
        /*00d0*/ 	.word	0x00000500


	//   ....[2]....
        /*00d4*/ 	.word	0x000007d0


	//   ....[3]....
        /*00d8*/ 	.word	0x00000960


	//   ....[4]....
        /*00dc*/ 	.word	0x00000a50


	//   ....[5]....
        /*00e0*/ 	.word	0x00000bb0


	//   ....[6]....
        /*00e4*/ 	.word	0x00000d40


	//   ....[7]....
        /*00e8*/ 	.word	0x00000f80


	//   ....[8]....
        /*00ec*/ 	.word	0x00002110


	//   ....[9]....
        /*00f0*/ 	.word	0x00003400


	//   ....[10]....
        /*00f4*/ 	.word	0x000038d0


	//   ....[11]....
        /*00f8*/ 	.word	0x00003900


	//   ....[12]....
        /*00fc*/ 	.word	0x00004520


	//   ....[13]....
        /*0100*/ 	.word	0x00004730


	//----- nvinfo : EIATTR_VRC_CTA_INIT_COUNT
	.align		4
.L_43:
        /*0104*/ 	.byte	0x02, 0x4a
        /*0106*/ 	.byte	0x80
	.zero		1


	//----- nvinfo : EIATTR_SYSCALL_OFFSETS
	.align		4
        /*0108*/ 	.byte	0x04, 0x46
        /*010a*/ 	.short	(.L_45 - .L_44)


	//   ....[0]....
.L_44:
        /*010c*/ 	.word	0x00006290


	//   ....[1]....
        /*0110*/ 	.word	0x00006380


	//   ....[2]....
        /*0114*/ 	.word	0x00006ac0


	//   ....[3]....
        /*0118*/ 	.word	0x000073e0


	//   ....[4]....
        /*011c*/ 	.word	0x00007ca0


	//   ....[5]....
        /*0120*/ 	.word	0x00008560


	//----- nvinfo : EIATTR_MBARRIER_INSTR_OFFSETS
	.align		4
.L_45:
        /*0124*/ 	.byte	0x04, 0x39
        /*0126*/ 	.short	(.L_47 - .L_46)


	//   ....[0]....
.L_46:
        /*0128*/ 	.word	0x00000610
        /*012c*/ 	.word	0x000000ff
        /*0130*/ 	.word	0x00000000
        /*0134*/ 	.short	0x0100
        /*0136*/ 	.byte	0x08
	.zero		1


	//   ....[1]....
        /*0138*/ 	.word	0x00000620
        /*013c*/ 	.word	0x000000ff
        /*0140*/ 	.word	0x00000068
        /*0144*/ 	.short	0x0100
        /*0146*/ 	.byte	0x08
	.zero		1


	//   ....[2]....
        /*0148*/ 	.word	0x00000630
        /*014c*/ 	.word	0x000000ff
        /*0150*/ 	.word	0x00000008
        /*0154*/ 	.short	0x0100
        /*0156*/ 	.byte	0x08
	.zero		1


	//   ....[3]....
        /*0158*/ 	.word	0x00000640
        /*015c*/ 	.word	0x000000ff
        /*0160*/ 	.word	0x00000070
        /*0164*/ 	.short	0x0100
        /*0166*/ 	.byte	0x08
	.zero		1


	//   ....[4]....
        /*0168*/ 	.word	0x00000650
        /*016c*/ 	.word	0x000000ff
        /*0170*/ 	.word	0x00000010
        /*0174*/ 	.short	0x0100
        /*0176*/ 	.byte	0x08
	.zero		1


	//   ....[5]....
        /*0178*/ 	.word	0x00000660
        /*017c*/ 	.word	0x000000ff
        /*0180*/ 	.word	0x00000078
        /*0184*/ 	.short	0x0100
        /*0186*/ 	.byte	0x08
	.zero		1


	//   ....[6]....
        /*0188*/ 	.word	0x00000670
        /*018c*/ 	.word	0x000000ff
        /*0190*/ 	.word	0x00000018
        /*0194*/ 	.short	0x0100
        /*0196*/ 	.byte	0x08
	.zero		1


	//   ....[7]....
        /*0198*/ 	.word	0x00000680
        /*019c*/ 	.word	0x000000ff
        /*01a0*/ 	.word	0x00000080
        /*01a4*/ 	.short	0x0100
        /*01a6*/ 	.byte	0x08
	.zero		1


	//   ....[8]....
        /*01a8*/ 	.word	0x00000690
        /*01ac*/ 	.word	0x000000ff
        /*01b0*/ 	.word	0x00000020
        /*01b4*/ 	.short	0x0100
        /*01b6*/ 	.byte	0x08
	.zero		1


	//   ....[9]....
        /*01b8*/ 	.word	0x000006a0
        /*01bc*/ 	.word	0x000000ff
        /*01c0*/ 	.word	0x00000088
        /*01c4*/ 	.short	0x0100
        /*01c6*/ 	.byte	0x08
	.zero		1


	//   ....[10]....
        /*01c8*/ 	.word	0x000006b0
        /*01cc*/ 	.word	0x000000ff
        /*01d0*/ 	.word	0x00000028
        /*01d4*/ 	.short	0x0100
        /*01d6*/ 	.byte	0x08
	.zero		1


	//   ....[11]....
        /*01d8*/ 	.word	0x000006c0
        /*01dc*/ 	.word	0x000000ff
        /*01e0*/ 	.word	0x00000090
        /*01e4*/ 	.short	0x0100
        /*01e6*/ 	.byte	0x08
	.zero		1


	//   ....[12]....
        /*01e8*/ 	.word	0x000006d0
        /*01ec*/ 	.word	0x000000ff
        /*01f0*/ 	.word	0x00000030
        /*01f4*/ 	.short	0x0100
        /*01f6*/ 	.byte	0x08
	.zero		1


	//   ....[13]....
        /*01f8*/ 	.word	0x000006e0
        /*01fc*/ 	.word	0x000000ff
        /*0200*/ 	.word	0x00000098
        /*0204*/ 	.short	0x0100
        /*0206*/ 	.byte	0x08
	.zero		1


	//   ....[14]....
        /*0208*/ 	.word	0x000006f0
        /*020c*/ 	.word	0x000000ff
        /*0210*/ 	.word	0x00000038
        /*0214*/ 	.short	0x0100
        /*0216*/ 	.byte	0x08
	.zero		1


	//   ....[15]....
        /*0218*/ 	.word	0x00000700
        /*021c*/ 	.word	0x000000ff
        /*0220*/ 	.word	0x000000a0
        /*0224*/ 	.short	0x0100
        /*0226*/ 	.byte	0x08
	.zero		1


	//   ....[16]....
        /*0228*/ 	.word	0x00000710
        /*022c*/ 	.word	0x000000ff
        /*0230*/ 	.word	0x00000040
        /*0234*/ 	.short	0x0100
        /*0236*/ 	.byte	0x08
	.zero		1


	//   ....[17]....
        /*0238*/ 	.word	0x00000720
        /*023c*/ 	.word	0x000000ff
        /*0240*/ 	.word	0x000000a8
        /*0244*/ 	.short	0x0100
        /*0246*/ 	.byte	0x08
	.zero		1


	//   ....[18]....
        /*0248*/ 	.word	0x00000730
        /*024c*/ 	.word	0x000000ff
        /*0250*/ 	.word	0x00000048
        /*0254*/ 	.short	0x0100
        /*0256*/ 	.byte	0x08
	.zero		1


	//   ....[19]....
        /*0258*/ 	.word	0x00000740
        /*025c*/ 	.word	0x000000ff
        /*0260*/ 	.word	0x000000b0
        /*0264*/ 	.short	0x0100
        /*0266*/ 	.byte	0x08
	.zero		1


	//   ....[20]....
        /*0268*/ 	.word	0x00000750
        /*026c*/ 	.word	0x000000ff
        /*0270*/ 	.word	0x00000050
        /*0274*/ 	.short	0x0100
        /*0276*/ 	.byte	0x08
	.zero		1


	//   ....[21]....
        /*0278*/ 	.word	0x00000760
        /*027c*/ 	.word	0x000000ff
        /*0280*/ 	.word	0x000000b8
        /*0284*/ 	.short	0x0100
        /*0286*/ 	.byte	0x08
	.zero		1


	//   ....[22]....
        /*0288*/ 	.word	0x00000770
        /*028c*/ 	.word	0x000000ff
        /*0290*/ 	.word	0x00000058
        /*0294*/ 	.short	0x0100
        /*0296*/ 	.byte	0x08
	.zero		1


	//   ....[23]....
        /*0298*/ 	.word	0x00000780
        /*029c*/ 	.word	0x000000ff
        /*02a0*/ 	.word	0x000000c0
        /*02a4*/ 	.short	0x0100
        /*02a6*/ 	.byte	0x08
	.zero		1


	//   ....[24]....
        /*02a8*/ 	.word	0x00000790
        /*02ac*/ 	.word	0x000000ff
        /*02b0*/ 	.word	0x00000060
        /*02b4*/ 	.short	0x0100
        /*02b6*/ 	.byte	0x08
	.zero		1


	//   ....[25]....
        /*02b8*/ 	.word	0x000007a0
        /*02bc*/ 	.word	0x000000ff
        /*02c0*/ 	.word	0x000000c8
        /*02c4*/ 	.short	0x0100
        /*02c6*/ 	.byte	0x08
	.zero		1


	//   ....[26]....
        /*02c8*/ 	.word	0x000008d0
        /*02cc*/ 	.word	0x000000ff
        /*02d0*/ 	.word	0x000000d0
        /*02d4*/ 	.short	0x0100
        /*02d6*/ 	.byte	0x09
	.zero		1


	//   ....[27]....
        /*02d8*/ 	.word	0x000008e0
        /*02dc*/ 	.word	0x000000ff
        /*02e0*/ 	.word	0x000000f0
        /*02e4*/ 	.short	0x0100
        /*02e6*/ 	.byte	0x09
	.zero		1


	//   ....[28]....
        /*02e8*/ 	.word	0x000008f0
        /*02ec*/ 	.word	0x000000ff
        /*02f0*/ 	.word	0x000000d8
        /*02f4*/ 	.short	0x0100
        /*02f6*/ 	.byte	0x09
	.zero		1


	//   ....[29]....
        /*02f8*/ 	.word	0x00000900
        /*02fc*/ 	.word	0x000000ff
        /*0300*/ 	.word	0x000000f8
        /*0304*/ 	.short	0x0100
        /*0306*/ 	.byte	0x09
	.zero		1


	//   ....[30]....
        /*0308*/ 	.word	0x00000910
        /*030c*/ 	.word	0x000000ff
        /*0310*/ 	.word	0x000000e0
        /*0314*/ 	.short	0x0100
        /*0316*/ 	.byte	0x09
	.zero		1


	//   ....[31]....
        /*0318*/ 	.word	0x00000920
        /*031c*/ 	.word	0x000000ff
        /*0320*/ 	.word	0x00000100
        /*0324*/ 	.short	0x0100
        /*0326*/ 	.byte	0x09
	.zero		1


	//   ....[32]....
        /*0328*/ 	.word	0x00000930
        /*032c*/ 	.word	0x000000ff
        /*0330*/ 	.word	0x000000e8
        /*0334*/ 	.short	0x0100
        /*0336*/ 	.byte	0x09
	.zero		1


	//   ....[33]....
        /*0338*/ 	.word	0x00000940
        /*033c*/ 	.word	0x000000ff
        /*0340*/ 	.word	0x00000108
        /*0344*/ 	.short	0x0100
        /*0346*/ 	.byte	0x09
	.zero		1


	//   ....[34]....
        /*0348*/ 	.word	0x00000a20
        /*034c*/ 	.word	0x000000ff
        /*0350*/ 	.word	0x00000110
        /*0354*/ 	.short	0x0100
        /*0356*/ 	.byte	0x08
	.zero		1


	//   ....[35]....
        /*0358*/ 	.word	0x00000a30
        /*035c*/ 	.word	0x000000ff
        /*0360*/ 	.word	0x00000118
        /*0364*/ 	.short	0x0100
        /*0366*/ 	.byte	0x08
	.zero		1


	//   ....[36]....
        /*0368*/ 	.word	0x00000b60
        /*036c*/ 	.word	0x000000ff
        /*0370*/ 	.word	0x00000120
        /*0374*/ 	.short	0x0100
        /*0376*/ 	.byte	0x08
	.zero		1


	//   ....[37]....
        /*0378*/ 	.word	0x00000b70
        /*037c*/ 	.word	0x000000ff
        /*0380*/ 	.word	0x00000130
        /*0384*/ 	.short	0x0100
        /*0386*/ 	.byte	0x08
	.zero		1


	//   ....[38]....
        /*0388*/ 	.word	0x00000b80
        /*038c*/ 	.word	0x000000ff
        /*0390*/ 	.word	0x00000128
        /*0394*/ 	.short	0x0100
        /*0396*/ 	.byte	0x08
	.zero		1


	//   ....[39]....
        /*0398*/ 	.word	0x00000b90
        /*039c*/ 	.word	0x000000ff
        /*03a0*/ 	.word	0x00000138
        /*03a4*/ 	.short	0x0100
        /*03a6*/ 	.byte	0x08
	.zero		1


	//   ....[40]....
        /*03a8*/ 	.word	0x00000cb0
        /*03ac*/ 	.word	0x000000ff
        /*03b0*/ 	.word	0x00000140
        /*03b4*/ 	.short	0x0100
        /*03b6*/ 	.byte	0x09
	.zero		1


	//   ....[41]....
        /*03b8*/ 	.word	0x00000cc0
        /*03bc*/ 	.word	0x000000ff
        /*03c0*/ 	.word	0x00000160
        /*03c4*/ 	.short	0x0100
        /*03c6*/ 	.byte	0x09
	.zero		1


	//   ....[42]....
        /*03c8*/ 	.word	0x00000cd0
        /*03cc*/ 	.word	0x000000ff
        /*03d0*/ 	.word	0x00000148
        /*03d4*/ 	.short	0x0100
        /*03d6*/ 	.byte	0x09
	.zero		1


	//   ....[43]....
        /*03d8*/ 	.word	0x00000ce0
        /*03dc*/ 	.word	0x000000ff
        /*03e0*/ 	.word	0x00000168
        /*03e4*/ 	.short	0x0100
        /*03e6*/ 	.byte	0x09
	.zero		1


	//   ....[44]....
        /*03e8*/ 	.word	0x00000cf0
        /*03ec*/ 	.word	0x000000ff
        /*03f0*/ 	.word	0x00000150
        /*03f4*/ 	.short	0x0100
        /*03f6*/ 	.byte	0x09
	.zero		1


	//   ....[45]....
        /*03f8*/ 	.word	0x00000d00
        /*03fc*/ 	.word	0x000000ff
        /*0400*/ 	.word	0x00000170
        /*0404*/ 	.short	0x0100
        /*0406*/ 	.byte	0x09
	.zero		1


	//   ....[46]....
        /*0408*/ 	.word	0x00000d10
        /*040c*/ 	.word	0x000000ff
        /*0410*/ 	.word	0x00000158
        /*0414*/ 	.short	0x0100
        /*0416*/ 	.byte	0x09
	.zero		1


	//   ....[47]....
        /*0418*/ 	.word	0x00000d20
        /*041c*/ 	.word	0x000000ff
        /*0420*/ 	.word	0x00000178
        /*0424*/ 	.short	0x0100
        /*0426*/ 	.byte	0x09
	.zero		1


	//   ....[48]....
        /*0428*/ 	.word	0x00000e10
        /*042c*/ 	.word	0x000000ff
        /*0430*/ 	.word	0x00000180
        /*0434*/ 	.short	0x0100
        /*0436*/ 	.byte	0x08
	.zero		1


	//   ....[49]....
        /*0438*/ 	.word	0x00000e20
        /*043c*/ 	.word	0x000000ff
        /*0440*/ 	.word	0x00000190
        /*0444*/ 	.short	0x0100
        /*0446*/ 	.byte	0x08
	.zero		1


	//   ....[50]....
        /*0448*/ 	.word	0x00000e30
        /*044c*/ 	.word	0x000000ff
        /*0450*/ 	.word	0x00000188
        /*0454*/ 	.short	0x0100
        /*0456*/ 	.byte	0x08
	.zero		1


	//   ....[51]....
        /*0458*/ 	.word	0x00000e40
        /*045c*/ 	.word	0x000000ff
        /*0460*/ 	.word	0x00000198
        /*0464*/ 	.short	0x0100
        /*0466*/ 	.byte	0x08
	.zero		1


	//   ....[52]....
        /*0468*/ 	.word	0x00000f30
        /*046c*/ 	.word	0x000000ff
        /*0470*/ 	.word	0x000001a0
        /*0474*/ 	.short	0x0100
        /*0476*/ 	.byte	0x07
	.zero		1


	//   ....[53]....
        /*0478*/ 	.word	0x00001940
        /*047c*/ 	.word	0x00000003
        /*0480*/ 	.word	0x00000190
        /*0484*/ 	.short	0x010a
        /*0486*/ 	.byte	0xff
	.zero		1


	//   ....[54]....
        /*0488*/ 	.word	0x00001970
        /*048c*/ 	.word	0x00000003
        /*0490*/ 	.word	0x00000180
        /*0494*/ 	.short	0x0101
        /*0496*/ 	.byte	0xff
	.zero		1


	//   ....[55]....
        /*0498*/ 	.word	0x00001a70
        /*049c*/ 	.word	0x000000ff
        /*04a0*/ 	.word	0x00000068
        /*04a4*/ 	.short	0x010a
        /*04a6*/ 	.byte	0x08
	.zero		1


	//   ....[56]....
        /*04a8*/ 	.word	0x00001b30
        /*04ac*/ 	.word	0x000000ff
        /*04b0*/ 	.word	0x00000068
        /*04b4*/ 	.short	0x010a
        /*04b6*/ 	.byte	0x21
	.zero		1


	//   ....[57]....
        /*04b8*/ 	.word	0x00001cf0
        /*04bc*/ 	.word	0x000000ff
        /*04c0*/ 	.word	0x00000068
        /*04c4*/ 	.short	0x010a
        /*04c6*/ 	.byte	0x08
	.zero		1


	//   ....[58]....
        /*04c8*/ 	.word	0x00001dd0
        /*04cc*/ 	.word	0x000000ff
        /*04d0*/ 	.word	0x00000118
        /*04d4*/ 	.short	0x0101
        /*04d6*/ 	.byte	0x06
	.zero		1


	//   ....[59]....
        /*04d8*/ 	.word	0x00001df0
        /*04dc*/ 	.word	0x000000ff
        /*04e0*/ 	.word	0x00000068
        /*04e4*/ 	.short	0x010a
        /*04e6*/ 	.byte	0x08
	.zero		1


	//   ....[60]....
        /*04e8*/ 	.word	0x00001e70
        /*04ec*/ 	.word	0x000000ff
        /*04f0*/ 	.word	0x00000068
        /*04f4*/ 	.short	0x010a
        /*04f6*/ 	.byte	0x11
	.zero		1


	//   ....[61]....
        /*04f8*/ 	.word	0x00002000
        /*04fc*/ 	.word	0x000000ff
        /*0500*/ 	.word	0x00000068
        /*0504*/ 	.short	0x010a
        /*0506*/ 	.byte	0x08
	.zero		1


	//   ....[62]....
        /*0508*/ 	.word	0x00002140
        /*050c*/ 	.word	0x00000002
        /*0510*/ 	.word	0x00000120
        /*0514*/ 	.short	0x010a
        /*0516*/ 	.byte	0xff
	.zero		1


	//   ....[63]....
        /*0518*/ 	.word	0x00002200
        /*051c*/ 	.word	0x00000002
        /*0520*/ 	.word	0x00000000
        /*0524*/ 	.short	0x0101
        /*0526*/ 	.byte	0xff
	.zero		1


	//   ....[64]....
        /*0528*/ 	.word	0x00002760
        /*052c*/ 	.word	0x000000ff
        /*0530*/ 	.word	0x00000000
        /*0534*/ 	.short	0x010a
        /*0536*/ 	.byte	0x04
	.zero		1


	//   ....[65]....
        /*0538*/ 	.word	0x000027f0
        /*053c*/ 	.word	0x000000ff
        /*0540*/ 	.word	0x00000000
        /*0544*/ 	.short	0x010a
        /*0546*/ 	.byte	0x04
	.zero		1


	//   ....[66]....
        /*0548*/ 	.word	0x00002880
        /*054c*/ 	.word	0x000000ff
        /*0550*/ 	.word	0x00000000
        /*0554*/ 	.short	0x010a
        /*0556*/ 	.byte	0x04
	.zero		1


	//   ....[67]....
        /*0558*/ 	.word	0x00002910
        /*055c*/ 	.word	0x000000ff
        /*0560*/ 	.word	0x00000000
        /*0564*/ 	.short	0x010a
        /*0566*/ 	.byte	0x04
	.zero		1


	//   ....[68]....
        /*0568*/ 	.word	0x000029a0
        /*056c*/ 	.word	0x000000ff
        /*0570*/ 	.word	0x00000000
        /*0574*/ 	.short	0x010a
        /*0576*/ 	.byte	0x04
	.zero		1


	//   ....[69]....
        /*0578*/ 	.word	0x00002a30
        /*057c*/ 	.word	0x000000ff
        /*0580*/ 	.word	0x00000000
        /*0584*/ 	.short	0x010a
        /*0586*/ 	.byte	0x04
	.zero		1


	//   ....[70]....
        /*0588*/ 	.word	0x00002ac0
        /*058c*/ 	.word	0x000000ff
        /*0590*/ 	.word	0x00000000
        /*0594*/ 	.short	0x010a
        /*0596*/ 	.byte	0x04
	.zero		1


	//   ....[71]....
        /*0598*/ 	.word	0x00002b50
        /*059c*/ 	.word	0x000000ff
        /*05a0*/ 	.word	0x00000000
        /*05a4*/ 	.short	0x010a
        /*05a6*/ 	.byte	0x04
	.zero		1


	//   ....[72]....
        /*05a8*/ 	.word	0x00002be0
        /*05ac*/ 	.word	0x000000ff
        /*05b0*/ 	.word	0x00000000
        /*05b4*/ 	.short	0x010a
        /*05b6*/ 	.byte	0x04
	.zero		1


	//   ....[73]....
        /*05b8*/ 	.word	0x00002c70
        /*05bc*/ 	.word	0x000000ff
        /*05c0*/ 	.word	0x00000000
        /*05c4*/ 	.short	0x010a
        /*05c6*/ 	.byte	0x04
	.zero		1


	//   ....[74]....
        /*05c8*/ 	.word	0x00002d00
        /*05cc*/ 	.word	0x000000ff
        /*05d0*/ 	.word	0x00000000
        /*05d4*/ 	.short	0x010a
        /*05d6*/ 	.byte	0x04
	.zero		1


	//   ....[75]....
        /*05d8*/ 	.word	0x00002d90
        /*05dc*/ 	.word	0x000000ff
        /*05e0*/ 	.word	0x00000000
        /*05e4*/ 	.short	0x010a
        /*05e6*/ 	.byte	0x04
	.zero		1


	//   ....[76]....
        /*05e8*/ 	.word	0x00002e30
        /*05ec*/ 	.word	0x00000000
        /*05f0*/ 	.word	0x00000000
        /*05f4*/ 	.short	0x010a
        /*05f6*/ 	.byte	0xff
	.zero		1


	//   ....[77]....
        /*05f8*/ 	.word	0x00002f60
        /*05fc*/ 	.word	0x00000000
        /*0600*/ 	.word	0x00000180
        /*0604*/ 	.short	0x010a
        /*0606*/ 	.byte	0xff
	.zero		1


	//   ....[78]....
        /*0608*/ 	.word	0x00002fd0
        /*060c*/ 	.word	0x00000004
        /*0610*/ 	.word	0x00000000
        /*0614*/ 	.short	0x0101
        /*0616*/ 	.byte	0xff
	.zero		1


	//   ....[79]....
        /*0618*/ 	.word	0x00002ff0
        /*061c*/ 	.word	0x000000ff
        /*0620*/ 	.word	0x00000130
        /*0624*/ 	.short	0x010a
        /*0626*/ 	.byte	0x05
	.zero		1


	//   ....[80]....
        /*0628*/ 	.word	0x00003110
        /*062c*/ 	.word	0x00000000
        /*0630*/ 	.word	0x00000120
        /*0634*/ 	.short	0x010a
        /*0636*/ 	.byte	0xff
	.zero		1


	//   ....[81]....
        /*0638*/ 	.word	0x00003210
        /*063c*/ 	.word	0x00000000
        /*0640*/ 	.word	0x00000000
        /*0644*/ 	.short	0x0101
        /*0646*/ 	.byte	0xff
	.zero		1


	//   ....[82]....
        /*0648*/ 	.word	0x000032a0
        /*064c*/ 	.word	0x000000ff
        /*0650*/ 	.word	0x00000130
        /*0654*/ 	.short	0x0106
        /*0656*/ 	.byte	0x05
	.zero		1


	//   ....[83]....
        /*0658*/ 	.word	0x000032c0
        /*065c*/ 	.word	0x000000ff
        /*0660*/ 	.word	0x00000130
        /*0664*/ 	.short	0x010a
        /*0666*/ 	.byte	0x05
	.zero		1


	//   ....[84]....
        /*0668*/ 	.word	0x00003350
        /*066c*/ 	.word	0x000000ff
        /*0670*/ 	.word	0x00000130
        /*0674*/ 	.short	0x0106
        /*0676*/ 	.byte	0x04
	.zero		1


	//   ....[85]....
        /*0678*/ 	.word	0x00003390
        /*067c*/ 	.word	0x00000000
        /*0680*/ 	.word	0x00000130
        /*0684*/ 	.short	0x010a
        /*0686*/ 	.byte	0xff
	.zero		1


	//   ....[86]....
        /*0688*/ 	.word	0x000035d0
        /*068c*/ 	.word	0x000000ff
        /*0690*/ 	.word	0x00000008
        /*0694*/ 	.short	0x010a
        /*0696*/ 	.byte	0x06
	.zero		1


	//   ....[87]....
        /*0698*/ 	.word	0x000035f0
        /*069c*/ 	.word	0x000000ff
        /*06a0*/ 	.word	0x00000008
        /*06a4*/ 	.short	0x010a
        /*06a6*/ 	.byte	0x06
	.zero		1


	//   ....[88]....
        /*06a8*/ 	.word	0x00003780
        /*06ac*/ 	.word	0x000000ff
        /*06b0*/ 	.word	0x00000008
        /*06b4*/ 	.short	0x010a
        /*06b6*/ 	.byte	0x06
	.zero		1


	//   ....[89]....
        /*06b8*/ 	.word	0x000037a0
        /*06bc*/ 	.word	0x000000ff
        /*06c0*/ 	.word	0x00000008
        /*06c4*/ 	.short	0x010a
        /*06c6*/ 	.byte	0x06
	.zero		1


	//   ....[90]....
        /*06c8*/ 	.word	0x00003860
        /*06cc*/ 	.word	0x000000ff
        /*06d0*/ 	.word	0x00000000
        /*06d4*/ 	.short	0x0101
        /*06d6*/ 	.byte	0x07
	.zero		1


	//   ....[91]....
        /*06d8*/ 	.word	0x00003ba0
        /*06dc*/ 	.word	0x00000000
        /*06e0*/ 	.word	0x00000120
        /*06e4*/ 	.short	0x010a
        /*06e6*/ 	.byte	0xff
	.zero		1


	//   ....[92]....
        /*06e8*/ 	.word	0x00003c60
        /*06ec*/ 	.word	0x00000000
        /*06f0*/ 	.word	0x00000000
        /*06f4*/ 	.short	0x0101
        /*06f6*/ 	.byte	0xff
	.zero		1


	//   ....[93]....
        /*06f8*/ 	.word	0x00003d20
        /*06fc*/ 	.word	0x000000ff
        /*0700*/ 	.word	0x00000000
        /*0704*/ 	.short	0x010a
        /*0706*/ 	.byte	0x08
	.zero		1


	//   ....[94]....
        /*0708*/ 	.word	0x00003d30
        /*070c*/ 	.word	0x000000ff
        /*0710*/ 	.word	0x00000160
        /*0714*/ 	.short	0x010a
        /*0716*/ 	.byte	0x09
	.zero		1


	//   ....[95]....
        /*0718*/ 	.word	0x00003de0
        /*071c*/ 	.word	0x000000ff
        /*0720*/ 	.word	0x00000000
        /*0724*/ 	.short	0x010a
        /*0726*/ 	.byte	0x08
	.zero		1


	//   ....[96]....
        /*0728*/ 	.word	0x00003f10
        /*072c*/ 	.word	0x000000ff
        /*0730*/ 	.word	0x00000000
        /*0734*/ 	.short	0x010a
        /*0736*/ 	.byte	0x1e
	.zero		1


	//   ....[97]....
        /*0738*/ 	.word	0x00004210
        /*073c*/ 	.word	0x000000ff
        /*0740*/ 	.word	0x00000000
        /*0744*/ 	.short	0x010a
        /*0746*/ 	.byte	0x08
	.zero		1


	//   ....[98]....
        /*0748*/ 	.word	0x000042a0
        /*074c*/ 	.word	0x000000ff
        /*0750*/ 	.word	0x00000000
        /*0754*/ 	.short	0x010a
        /*0756*/ 	.byte	0x08
	.zero		1


	//   ....[99]....
        /*0758*/ 	.word	0x00004330
        /*075c*/ 	.word	0x000000ff
        /*0760*/ 	.word	0x00000000
        /*0764*/ 	.short	0x010a
        /*0766*/ 	.byte	0x08
	.zero		1


	//   ....[100]....
        /*0768*/ 	.word	0x000043d0
        /*076c*/ 	.word	0x00000000
        /*0770*/ 	.word	0x00000000
        /*0774*/ 	.short	0x010a
        /*0776*/ 	.byte	0xff
	.zero		1


	//   ....[101]....
        /*0778*/ 	.word	0x00004410
        /*077c*/ 	.word	0x00000000
        /*0780*/ 	.word	0x00000000
        /*0784*/ 	.short	0x010a
        /*0786*/ 	.byte	0xff
	.zero		1


	//   ....[102]....
        /*0788*/ 	.word	0x00004480
        /*078c*/ 	.word	0x000000ff
        /*0790*/ 	.word	0x00000000
        /*0794*/ 	.short	0x0101
        /*0796*/ 	.byte	0x05
	.zero		1


	//   ....[103]....
        /*0798*/ 	.word	0x000044c0
        /*079c*/ 	.word	0x000000ff
        /*07a0*/ 	.word	0x000001a0
        /*07a4*/ 	.short	0x010a
        /*07a6*/ 	.byte	0x07
	.zero		1


	//   ....[104]....
        /*07a8*/ 	.word	0x00004510
        /*07ac*/ 	.word	0x000000ff
        /*07b0*/ 	.word	0x00000000
        /*07b4*/ 	.short	0x0101
        /*07b6*/ 	.byte	0x05
	.zero		1


	//   ....[105]....
        /*07b8*/ 	.word	0x00004960
        /*07bc*/ 	.word	0x00000000
        /*07c0*/ 	.word	0x00000120
        /*07c4*/ 	.short	0x010a
        /*07c6*/ 	.byte	0xff
	.zero		1


	//   ....[106]....
        /*07c8*/ 	.word	0x00004a20
        /*07cc*/ 	.word	0x00000000
        /*07d0*/ 	.word	0x00000000
        /*07d4*/ 	.short	0x0101
        /*07d6*/ 	.byte	0xff
	.zero		1


	//   ....[107]....
        /*07d8*/ 	.word	0x00004d40
        /*07dc*/ 	.word	0x000000ff
        /*07e0*/ 	.word	0x00000118
        /*07e4*/ 	.short	0x010a
        /*07e6*/ 	.byte	0x07
	.zero		1


	//   ....[108]....
        /*07e8*/ 	.word	0x00004f30
        /*07ec*/ 	.word	0x000000ff
        /*07f0*/ 	.word	0x000000f0
        /*07f4*/ 	.short	0x010a
        /*07f6*/ 	.byte	0x07
	.zero		1


	//   ....[109]....
        /*07f8*/ 	.word	0x00005120
        /*07fc*/ 	.word	0x000000ff
        /*0800*/ 	.word	0x000000d0
        /*0804*/ 	.short	0x010b
        /*0806*/ 	.byte	0x07
	.zero		1


	//   ....[110]....
        /*0808*/ 	.word	0x00005130
        /*080c*/ 	.word	0x000000ff
        /*0810*/ 	.word	0x00000000
        /*0814*/ 	.short	0x0101
        /*0816*/ 	.byte	0x0e
	.zero		1


	//   ....[111]....
        /*0818*/ 	.word	0x00005150
        /*081c*/ 	.word	0x000000ff
        /*0820*/ 	.word	0x000000f8
        /*0824*/ 	.short	0x010a
        /*0826*/ 	.byte	0x07
	.zero		1


	//   ....[112]....
        /*0828*/ 	.word	0x00005300
        /*082c*/ 	.word	0x000000ff
        /*0830*/ 	.word	0x000000d8
        /*0834*/ 	.short	0x010b
        /*0836*/ 	.byte	0x07
	.zero		1


	//   ....[113]....
        /*0838*/ 	.word	0x00005310
        /*083c*/ 	.word	0x000000ff
        /*0840*/ 	.word	0x00000000
        /*0844*/ 	.short	0x0101
        /*0846*/ 	.byte	0x0e
	.zero		1


	//   ....[114]....
        /*0848*/ 	.word	0x00005320
        /*084c*/ 	.word	0x000000ff
        /*0850*/ 	.word	0x00000100
        /*0854*/ 	.short	0x010a
        /*0856*/ 	.byte	0x07
	.zero		1


	//   ....[115]....
        /*0858*/ 	.word	0x00005550
        /*085c*/ 	.word	0x000000ff
        /*0860*/ 	.word	0x000000e0
        /*0864*/ 	.short	0x010b
        /*0866*/ 	.byte	0x07
	.zero		1


	//   ....[116]....
        /*0868*/ 	.word	0x000055c0
        /*086c*/ 	.word	0x000000ff
        /*0870*/ 	.word	0x00000000
        /*0874*/ 	.short	0x0101
        /*0876*/ 	.byte	0x0e
	.zero		1


	//   ....[117]....
        /*0878*/ 	.word	0x00005600
        /*087c*/ 	.word	0x000000ff
        /*0880*/ 	.word	0x00000108
        /*0884*/ 	.short	0x010a
        /*0886*/ 	.byte	0x07
	.zero		1


	//   ....[118]....
        /*0888*/ 	.word	0x00005830
        /*088c*/ 	.word	0x000000ff
        /*0890*/ 	.word	0x000000e8
        /*0894*/ 	.short	0x010b
        /*0896*/ 	.byte	0x07
	.zero		1


	//   ....[119]....
        /*0898*/ 	.word	0x00005850
        /*089c*/ 	.word	0x000000ff
        /*08a0*/ 	.word	0x00000000
        /*08a4*/ 	.short	0x0101
        /*08a6*/ 	.byte	0x0d
	.zero		1


	//   ....[120]....
        /*08a8*/ 	.word	0x00005880
        /*08ac*/ 	.word	0x000000ff
        /*08b0*/ 	.word	0x000000f0
        /*08b4*/ 	.short	0x010a
        /*08b6*/ 	.byte	0x07
	.zero		1


	//   ....[121]....
        /*08b8*/ 	.word	0x000058a0
        /*08bc*/ 	.word	0x000000ff
        /*08c0*/ 	.word	0x000000f8
        /*08c4*/ 	.short	0x010a
        /*08c6*/ 	.byte	0x07
	.zero		1


	//   ....[122]....
        /*08c8*/ 	.word	0x000058c0
        /*08cc*/ 	.word	0x000000ff
        /*08d0*/ 	.word	0x00000100
        /*08d4*/ 	.short	0x010a
        /*08d6*/ 	.byte	0x07
	.zero		1


	//   ....[123]....
        /*08d8*/ 	.word	0x00005900
        /*08dc*/ 	.word	0x00000000
        /*08e0*/ 	.word	0x00000108
        /*08e4*/ 	.short	0x010a
        /*08e6*/ 	.byte	0xff
	.zero		1


	//   ....[124]....
        /*08e8*/ 	.word	0x00005c50
        /*08ec*/ 	.word	0x00000000
        /*08f0*/ 	.word	0x00000120
        /*08f4*/ 	.short	0x010a
        /*08f6*/ 	.byte	0xff
	.zero		1


	//   ....[125]....
        /*08f8*/ 	.word	0x00005d60
        /*08fc*/ 	.word	0x00000000
        /*0900*/ 	.word	0x00000000
        /*0904*/ 	.short	0x0101
        /*0906*/ 	.byte	0xff
	.zero		1


	//   ....[126]....
        /*0908*/ 	.word	0x00006780
        /*090c*/ 	.word	0x000000ff
        /*0910*/ 	.word	0x000000d0
        /*0914*/ 	.short	0x010a
        /*0916*/ 	.byte	0x30
	.zero		1


	//   ....[127]....
        /*0918*/ 	.word	0x000067c0
        /*091c*/ 	.word	0x0000004a
        /*0920*/ 	.word	0x00000140
        /*0924*/ 	.short	0x010a
        /*0926*/ 	.byte	0xff
	.zero		1


	//   ....[128]....
        /*0928*/ 	.word	0x000068d0
        /*092c*/ 	.word	0x000000ff
        /*0930*/ 	.word	0x000000d0
        /*0934*/ 	.short	0x010a
        /*0936*/ 	.byte	0x30
	.zero		1


	//   ....[129]....
        /*0938*/ 	.word	0x000069a0
        /*093c*/ 	.word	0x0000004a
        /*0940*/ 	.word	0x00000140
        /*0944*/ 	.short	0x010a
        /*0946*/ 	.byte	0xff
	.zero		1


	//   ....[130]....
        /*0948*/ 	.word	0x00007150
        /*094c*/ 	.word	0x00000000
        /*0950*/ 	.word	0x00000000
        /*0954*/ 	.short	0x0101
        /*0956*/ 	.byte	0xff
	.zero		1


	//   ....[131]....
        /*0958*/ 	.word	0x00007160
        /*095c*/ 	.word	0x00000003
        /*0960*/ 	.word	0x000000d0
        /*0964*/ 	.short	0x010a
        /*0966*/ 	.byte	0xff
	.zero		1


	//   ....[132]....
        /*0968*/ 	.word	0x00007220
        /*096c*/ 	.word	0x00000003
        /*0970*/ 	.word	0x000000d0
        /*0974*/ 	.short	0x010a
        /*0976*/ 	.byte	0xff
	.zero		1


	//   ....[133]....
        /*0978*/ 	.word	0x00007a10
        /*097c*/ 	.word	0x00000052
        /*0980*/ 	.word	0x00000000
        /*0984*/ 	.short	0x0101
        /*0986*/ 	.byte	0xff
	.zero		1


	//   ....[134]....
        /*0988*/ 	.word	0x00007a30
        /*098c*/ 	.word	0x00000053
        /*0990*/ 	.word	0x000000d0
        /*0994*/ 	.short	0x010a
        /*0996*/ 	.byte	0xff
	.zero		1


	//   ....[135]....
        /*0998*/ 	.word	0x00007ae0
        /*099c*/ 	.word	0x00000053
        /*09a0*/ 	.word	0x000000d0
        /*09a4*/ 	.short	0x010a
        /*09a6*/ 	.byte	0xff
	.zero		1


	//   ....[136]....
        /*09a8*/ 	.word	0x000082d0
        /*09ac*/ 	.word	0x00000052
        /*09b0*/ 	.word	0x00000000
        /*09b4*/ 	.short	0x0101
        /*09b6*/ 	.byte	0xff
	.zero		1


	//   ....[137]....
        /*09b8*/ 	.word	0x000082f0
        /*09bc*/ 	.word	0x00000058
        /*09c0*/ 	.word	0x000000d0
        /*09c4*/ 	.short	0x010a
        /*09c6*/ 	.byte	0xff
	.zero		1


	//   ....[138]....
        /*09c8*/ 	.word	0x000083a0
        /*09cc*/ 	.word	0x00000058
        /*09d0*/ 	.word	0x000000d0
        /*09d4*/ 	.short	0x010a
        /*09d6*/ 	.byte	0xff
	.zero		1


	//   ....[139]....
        /*09d8*/ 	.word	0x00008650
        /*09dc*/ 	.word	0x0000004a
        /*09e0*/ 	.word	0x00000000
        /*09e4*/ 	.short	0x0101
        /*09e6*/ 	.byte	0xff
	.zero		1


	//   ....[140]....
        /*09e8*/ 	.word	0x00008be0
        /*09ec*/ 	.word	0x00000002
        /*09f0*/ 	.word	0x00000000
        /*09f4*/ 	.short	0x0101
        /*09f6*/ 	.byte	0xff
	.zero		1


	//   ....[141]....
        /*09f8*/ 	.word	0x00008e50
        /*09fc*/ 	.word	0x000000ff
        /*0a00*/ 	.word	0x00000000
        /*0a04*/ 	.short	0x0101
        /*0a06*/ 	.byte	0x04
	.zero		1


	//   ....[142]....
        /*0a08*/ 	.word	0x00008e70
        /*0a0c*/ 	.word	0x00000003
        /*0a10*/ 	.word	0x00000190
        /*0a14*/ 	.short	0x010a
        /*0a16*/ 	.byte	0xff
	.zero		1


	//   ....[143]....
        /*0a18*/ 	.word	0x00008ed0
        /*0a1c*/ 	.word	0x00000002
        /*0a20*/ 	.word	0x00000068
        /*0a24*/ 	.short	0x010a
        /*0a26*/ 	.byte	0xff
	.zero		1


	//   ....[144]....
        /*0a28*/ 	.word	0x00008f30
        /*0a2c*/ 	.word	0x00000002
        /*0a30*/ 	.word	0x00000068
        /*0a34*/ 	.short	0x010a
        /*0a36*/ 	.byte	0xff
	.zero		1


	//   ....[145]....
        /*0a38*/ 	.word	0x00008f80
        /*0a3c*/ 	.word	0x00000002
        /*0a40*/ 	.word	0x00000120
        /*0a44*/ 	.short	0x010a
        /*0a46*/ 	.byte	0xff
	.zero		1


	//   ....[146]....
        /*0a48*/ 	.word	0x00008fe0
        /*0a4c*/ 	.word	0x00000000
        /*0a50*/ 	.word	0x00000000
        /*0a54*/ 	.short	0x010a
        /*0a56*/ 	.byte	0xff
	.zero		1


	//   ....[147]....
        /*0a58*/ 	.word	0x00009040
        /*0a5c*/ 	.word	0x00000000
        /*0a60*/ 	.word	0x00000000
        /*0a64*/ 	.short	0x010a
        /*0a66*/ 	.byte	0xff
	.zero		1


	//   ....[148]....
        /*0a68*/ 	.word	0x000090a0
        /*0a6c*/ 	.word	0x00000000
        /*0a70*/ 	.word	0x00000000
        /*0a74*/ 	.short	0x010a
        /*0a76*/ 	.byte	0xff
	.zero		1


	//   ....[149]....
        /*0a78*/ 	.word	0x00009100
        /*0a7c*/ 	.word	0x00000000
        /*0a80*/ 	.word	0x00000000
        /*0a84*/ 	.short	0x010a
        /*0a86*/ 	.byte	0xff
	.zero		1


	//   ....[150]....
        /*0a88*/ 	.word	0x00009160
        /*0a8c*/ 	.word	0x00000000
        /*0a90*/ 	.word	0x00000000
        /*0a94*/ 	.short	0x010a
        /*0a96*/ 	.byte	0xff
	.zero		1


	//   ....[151]....
        /*0a98*/ 	.word	0x000091c0
        /*0a9c*/ 	.word	0x00000000
        /*0aa0*/ 	.word	0x00000000
        /*0aa4*/ 	.short	0x010a
        /*0aa6*/ 	.byte	0xff
	.zero		1


	//   ....[152]....
        /*0aa8*/ 	.word	0x00009220
        /*0aac*/ 	.word	0x00000000
        /*0ab0*/ 	.word	0x00000000
        /*0ab4*/ 	.short	0x010a
        /*0ab6*/ 	.byte	0xff
	.zero		1


	//   ....[153]....
        /*0ab8*/ 	.word	0x00009280
        /*0abc*/ 	.word	0x00000000
        /*0ac0*/ 	.word	0x00000000
        /*0ac4*/ 	.short	0x010a
        /*0ac6*/ 	.byte	0xff
	.zero		1


	//   ....[154]....
        /*0ac8*/ 	.word	0x000092e0
        /*0acc*/ 	.word	0x00000000
        /*0ad0*/ 	.word	0x00000000
        /*0ad4*/ 	.short	0x010a
        /*0ad6*/ 	.byte	0xff
	.zero		1


	//   ....[155]....
        /*0ad8*/ 	.word	0x00009340
        /*0adc*/ 	.word	0x00000000
        /*0ae0*/ 	.word	0x00000000
        /*0ae4*/ 	.short	0x010a
        /*0ae6*/ 	.byte	0xff
	.zero		1


	//   ....[156]....
        /*0ae8*/ 	.word	0x000093a0
        /*0aec*/ 	.word	0x00000000
        /*0af0*/ 	.word	0x00000000
        /*0af4*/ 	.short	0x010a
        /*0af6*/ 	.byte	0xff
	.zero		1


	//   ....[157]....
        /*0af8*/ 	.word	0x00009400
        /*0afc*/ 	.word	0x00000000
        /*0b00*/ 	.word	0x00000000
        /*0b04*/ 	.short	0x010a
        /*0b06*/ 	.byte	0xff
	.zero		1


	//   ....[158]....
        /*0b08*/ 	.word	0x00009450
        /*0b0c*/ 	.word	0x00000000
        /*0b10*/ 	.word	0x00000180
        /*0b14*/ 	.short	0x010a
        /*0b16*/ 	.byte	0xff
	.zero		1


	//   ....[159]....
        /*0b18*/ 	.word	0x000094b0
        /*0b1c*/ 	.word	0x00000000
        /*0b20*/ 	.word	0x00000130
        /*0b24*/ 	.short	0x010a
        /*0b26*/ 	.byte	0xff
	.zero		1


	//   ....[160]....
        /*0b28*/ 	.word	0x00009500
        /*0b2c*/ 	.word	0x00000000
        /*0b30*/ 	.word	0x00000120
        /*0b34*/ 	.short	0x010a
        /*0b36*/ 	.byte	0xff
	.zero		1


	//   ....[161]....
        /*0b38*/ 	.word	0x00009560
        /*0b3c*/ 	.word	0x00000000
        /*0b40*/ 	.word	0x00000130
        /*0b44*/ 	.short	0x010a
        /*0b46*/ 	.byte	0xff
	.zero		1


	//   ....[162]....
        /*0b48*/ 	.word	0x000095c0
        /*0b4c*/ 	.word	0x00000004
        /*0b50*/ 	.word	0x00000008
        /*0b54*/ 	.short	0x010a
        /*0b56*/ 	.byte	0xff
	.zero		1


	//   ....[163]....
        /*0b58*/ 	.word	0x000096a0
        /*0b5c*/ 	.word	0x00000002
        /*0b60*/ 	.word	0x00000008
        /*0b64*/ 	.short	0x010a
        /*0b66*/ 	.byte	0xff
	.zero		1


	//   ....[164]....
        /*0b68*/ 	.word	0x000096f0
        /*0b6c*/ 	.word	0x00000000
        /*0b70*/ 	.word	0x00000120
        /*0b74*/ 	.short	0x010a
        /*0b76*/ 	.byte	0xff
	.zero		1


	//   ....[165]....
        /*0b78*/ 	.word	0x00009750
        /*0b7c*/ 	.word	0x00000000
        /*0b80*/ 	.word	0x00000160
        /*0b84*/ 	.short	0x010a
        /*0b86*/ 	.byte	0xff
	.zero		1


	//   ....[166]....
        /*0b88*/ 	.word	0x000097b0
        /*0b8c*/ 	.word	0x00000000
        /*0b90*/ 	.word	0x00000000
        /*0b94*/ 	.short	0x010a
        /*0b96*/ 	.byte	0xff
	.zero		1


	//   ....[167]....
        /*0b98*/ 	.word	0x00009810
        /*0b9c*/ 	.word	0x00000000
        /*0ba0*/ 	.word	0x00000000
        /*0ba4*/ 	.short	0x010a
        /*0ba6*/ 	.byte	0xff
	.zero		1


	//   ....[168]....
        /*0ba8*/ 	.word	0x00009870
        /*0bac*/ 	.word	0x00000000
        /*0bb0*/ 	.word	0x00000000
        /*0bb4*/ 	.short	0x010a
        /*0bb6*/ 	.byte	0xff
	.zero		1


	//   ....[169]....
        /*0bb8*/ 	.word	0x000098d0
        /*0bbc*/ 	.word	0x00000000
        /*0bc0*/ 	.word	0x00000000
        /*0bc4*/ 	.short	0x010a
        /*0bc6*/ 	.byte	0xff
	.zero		1


	//   ....[170]....
        /*0bc8*/ 	.word	0x00009930
        /*0bcc*/ 	.word	0x00000000
        /*0bd0*/ 	.word	0x000001a0
        /*0bd4*/ 	.short	0x010a
        /*0bd6*/ 	.byte	0xff
	.zero		1


	//   ....[171]....
        /*0bd8*/ 	.word	0x00009980
        /*0bdc*/ 	.word	0x00000000
        /*0be0*/ 	.word	0x00000120
        /*0be4*/ 	.short	0x010a
        /*0be6*/ 	.byte	0xff
	.zero		1


	//   ....[172]....
        /*0be8*/ 	.word	0x000099e0
        /*0bec*/ 	.word	0x00000000
        /*0bf0*/ 	.word	0x00000118
        /*0bf4*/ 	.short	0x010a
        /*0bf6*/ 	.byte	0xff
	.zero		1


	//   ....[173]....
        /*0bf8*/ 	.word	0x00009a40
        /*0bfc*/ 	.word	0x00000003
        /*0c00*/ 	.word	0x000000f0
        /*0c04*/ 	.short	0x010a
        /*0c06*/ 	.byte	0xff
	.zero		1


	//   ....[174]....
        /*0c08*/ 	.word	0x00009aa0
        /*0c0c*/ 	.word	0x00000003
        /*0c10*/ 	.word	0x000000f8
        /*0c14*/ 	.short	0x010a
        /*0c16*/ 	.byte	0xff
	.zero		1


	//   ....[175]....
        /*0c18*/ 	.word	0x00009b00
        /*0c1c*/ 	.word	0x00000003
        /*0c20*/ 	.word	0x00000100
        /*0c24*/ 	.short	0x010a
        /*0c26*/ 	.byte	0xff
	.zero		1


	//   ....[176]....
        /*0c28*/ 	.word	0x00009b60
        /*0c2c*/ 	.word	0x00000003
        /*0c30*/ 	.word	0x00000108
        /*0c34*/ 	.short	0x010a
        /*0c36*/ 	.byte	0xff
	.zero		1


	//   ....[177]....
        /*0c38*/ 	.word	0x00009bc0
        /*0c3c*/ 	.word	0x00000000
        /*0c40*/ 	.word	0x000000f0
        /*0c44*/ 	.short	0x010a
        /*0c46*/ 	.byte	0xff
	.zero		1


	//   ....[178]....
        /*0c48*/ 	.word	0x00009c20
        /*0c4c*/ 	.word	0x00000000
        /*0c50*/ 	.word	0x000000f8
        /*0c54*/ 	.short	0x010a
        /*0c56*/ 	.byte	0xff
	.zero		1


	//   ....[179]....
        /*0c58*/ 	.word	0x00009c80
        /*0c5c*/ 	.word	0x00000000
        /*0c60*/ 	.word	0x00000100
        /*0c64*/ 	.short	0x010a
        /*0c66*/ 	.byte	0xff
	.zero		1


	//   ....[180]....
        /*0c68*/ 	.word	0x00009cd0
        /*0c6c*/ 	.word	0x00000000
        /*0c70*/ 	.word	0x00000120
        /*0c74*/ 	.short	0x010a
        /*0c76*/ 	.byte	0xff
	.zero		1


	//   ....[181]....
        /*0c78*/ 	.word	0x00009d30
        /*0c7c*/ 	.word	0x00000000
        /*0c80*/ 	.word	0x000000d0
        /*0c84*/ 	.short	0x010a
        /*0c86*/ 	.byte	0xff
	.zero		1


	//   ....[182]....
        /*0c88*/ 	.word	0x00009d80
        /*0c8c*/ 	.word	0x0000004a
        /*0c90*/ 	.word	0x00000140
        /*0c94*/ 	.short	0x010a
        /*0c96*/ 	.byte	0xff
	.zero		1


	//   ....[183]....
        /*0c98*/ 	.word	0x00009dd0
        /*0c9c*/ 	.word	0x00000003
        /*0ca0*/ 	.word	0x000000d0
        /*0ca4*/ 	.short	0x010a
        /*0ca6*/ 	.byte	0xff
	.zero		1


	//   ....[184]....
        /*0ca8*/ 	.word	0x00009e20
        /*0cac*/ 	.word	0x00000053
        /*0cb0*/ 	.word	0x000000d0
        /*0cb4*/ 	.short	0x010a
        /*0cb6*/ 	.byte	0xff
	.zero		1


	//   ....[185]....
        /*0cb8*/ 	.word	0x00009e70
        /*0cbc*/ 	.word	0x00000058
        /*0cc0*/ 	.word	0x000000d0
        /*0cc4*/ 	.short	0x010a
        /*0cc6*/ 	.byte	0xff
	.zero		1


	//----- nvinfo : EIATTR_NUM_MBARRIERS
	.align		4
.L_47:
        /*0cc8*/ 	.byte	0x03, 0x38
        /*0cca*/ 	.short	0x0035


	//----- nvinfo : EIATTR_EXIT_INSTR_OFFSETS
	.align		4
        /*0ccc*/ 	.byte	0x04, 0x1c
        /*0cce*/ 	.short	(.L_49 - .L_48)


	//   ....[0]....
.L_48:
        /*0cd0*/ 	.word	0x00002e60


	//   ....[1]....
        /*0cd4*/ 	.word	0x00003360


	//   ....[2]....
        /*0cd8*/ 	.word	0x000033c0


	//   ....[3]....
        /*0cdc*/ 	.word	0x00004740


	//   ....[4]....
        /*0ce0*/ 	.word	0x00005930


	//   ....[5]....
        /*0ce4*/ 	.word	0x00005970


	//   ....[6]....
        /*0ce8*/ 	.word	0x00008d40


	//   ....[7]....
        /*0cec*/ 	.word	0x00008dc0


	//   ....[8]....
        /*0cf0*/ 	.word	0x00008df0


	//   ....[9]....
        /*0cf4*/ 	.word	0x00008e60


	//----- nvinfo : EIATTR_MAX_THREADS
	.align		4
.L_49:
        /*0cf8*/ 	.byte	0x04, 0x05
        /*0cfa*/ 	.short	(.L_51 - .L_50)
.L_50:
        /*0cfc*/ 	.word	0x00000100
        /*0d00*/ 	.word	0x00000001
        /*0d04*/ 	.word	0x00000001


	//----- nvinfo : EIATTR_CRS_STACK_SIZE
	.align		4
.L_51:
        /*0d08*/ 	.byte	0x04, 0x1e
        /*0d0a*/ 	.short	(.L_53 - .L_52)
.L_52:
        /*0d0c*/ 	.word	0x00000000


	//----- nvinfo : EIATTR_CBANK_PARAM_SIZE
	.align		4
.L_53:
        /*0d10*/ 	.byte	0x03, 0x19
        /*0d12*/ 	.short	0x0800


	//----- nvinfo : EIATTR_PARAM_CBANK
	.align		4
        /*0d14*/ 	.byte	0x04, 0x0a
        /*0d16*/ 	.short	(.L_55 - .L_54)
	.align		4
.L_54:
        /*0d18*/ 	.word	index@(.nv.constant0._ZN7cutlass13device_kernelINS_4gemm6kernel13GemmUniversalIN4cute5tupleIJiiiiEEENS1_10collective13CollectiveMmaINS1_35MainloopSm100TmaUmmaWarpSpecializedILi13ELi2ELi4ENS5_IJNS4_1CILi2EEENSA_ILi1EEESC_EEEEENS5_IJNSA_ILi128EEESF_NSA_ILi64EEEEEENS_6half_tENS5_IJlSC_lEEESI_SJ_NS4_8TiledMMAINS4_8MMA_AtomIJNS4_26SM100_MMA_F16BF16_2x1SM_SSISI_SI_fLi128ELi128ELNS4_4UMMA5MajorE0ELSO_0ELNSN_7ScaleInE0ELSP_0EEEEEENS4_6LayoutINS5_IJSC_SC_SC_EEENS5_IJNSA_ILi0EEESU_SU_EEEEENS5_IJNS4_10UnderscoreESX_SX_EEEEENS4_18SM100_TMA_2SM_LOADENS4_14ComposedLayoutINS4_7SwizzleILi3ELi4ELi3EEENS4_18smem_ptr_flag_bitsILi16EEENSS_INS5_IJNSA_ILi8EEESG_EEENS5_IJSG_SC_EEEEEEEvNS4_8identityES10_S1A_vS1B_EENS_8epilogue10collective18CollectiveEpilogueINS1D_23Sm100TmaWarpSpecializedILi4ELi2ELi16ELb1ELb0EEEJNS5_IJSG_SF_SG_EEENS5_IJNSS_ISG_SC_EENSS_INS5_IJNSA_ILi16EEESB_EEENS5_IJSC_SG_EEEEEEEESI_SJ_SI_SJ_NS1D_6fusion15FusionCallbacksIS1H_NS1P_17LinearCombinationISI_fSI_fLNS_15FloatRoundStyleE2EEES1I_S1O_JEEENS4_5SM1004TMEM4LOAD26SM100_TMEM_LOAD_32dp32b16xENS4_13SM90_TMA_LOADENS11_INS12_ILi1ELi4ELi3EEES15_NSS_INS5_IJS16_S1K_EEENS5_IJS1K_SC_EEEEEEENS4_39AutoVectorizingCopyWithAssumedAlignmentILi128EEENS4_14SM90_TMA_STOREES24_S26_S26_EEEvvEEEEvNT_6ParamsE)
        /*0d1c*/ 	.short	0x0380
        /*0d1e*/ 	.short	0x0800


	//----- nvinfo : EIATTR_SW_WAR
	.align		4
.L_55:
        /*0d20*/ 	.byte	0x04, 0x36
        /*0d22*/ 	.short	(.L_57 - .L_56)
.L_56:
        /*0d24*/ 	.word	0x00000008
.L_57:


//--------------------- .nv.callgraph             --------------------------
	.section	.nv.callgraph,"",@"SHT_CUDA_CALLGRAPH"
	.align	4
	.sectionentsize	8
	.align		4
        /*0000*/ 	.word	0x00000000
	.align		4
        /*0004*/ 	.word	0xffffffff
	.align		4
        /*0008*/ 	.word	index@(_ZN7cutlass13device_kernelINS_4gemm6kernel13GemmUniversalIN4cute5tupleIJiiiiEEENS1_10collective13CollectiveMmaINS1_35MainloopSm100TmaUmmaWarpSpecializedILi13ELi2ELi4ENS5_IJNS4_1CILi2EEENSA_ILi1EEESC_EEEEENS5_IJNSA_ILi128EEESF_NSA_ILi64EEEEEENS_6half_tENS5_IJlSC_lEEESI_SJ_NS4_8TiledMMAINS4_8MMA_AtomIJNS4_26SM100_MMA_F16BF16_2x1SM_SSISI_SI_fLi128ELi128ELNS4_4UMMA5MajorE0ELSO_0ELNSN_7ScaleInE0ELSP_0EEEEEENS4_6LayoutINS5_IJSC_SC_SC_EEENS5_IJNSA_ILi0EEESU_SU_EEEEENS5_IJNS4_10UnderscoreESX_SX_EEEEENS4_18SM100_TMA_2SM_LOADENS4_14ComposedLayoutINS4_7SwizzleILi3ELi4ELi3EEENS4_18smem_ptr_flag_bitsILi16EEENSS_INS5_IJNSA_ILi8EEESG_EEENS5_IJSG_SC_EEEEEEEvNS4_8identityES10_S1A_vS1B_EENS_8epilogue10collective18CollectiveEpilogueINS1D_23Sm100TmaWarpSpecializedILi4ELi2ELi16ELb1ELb0EEEJNS5_IJSG_SF_SG_EEENS5_IJNSS_ISG_SC_EENSS_INS5_IJNSA_ILi16EEESB_EEENS5_IJSC_SG_EEEEEEEESI_SJ_SI_SJ_NS1D_6fusion15FusionCallbacksIS1H_NS1P_17LinearCombinationISI_fSI_fLNS_15FloatRoundStyleE2EEES1I_S1O_JEEENS4_5SM1004TMEM4LOAD26SM100_TMEM_LOAD_32dp32b16xENS4_13SM90_TMA_LOADENS11_INS12_ILi1ELi4ELi3EEES15_NSS_INS5_IJS16_S1K_EEENS5_IJS1K_SC_EEEEEEENS4_39AutoVectorizingCopyWithAssumedAlignmentILi128EEENS4_14SM90_TMA_STOREES24_S26_S26_EEEvvEEEEvNT_6ParamsE)
	.align		4
        /*000c*/ 	.word	index@(__assertfail)
	.align		4
        /*0010*/ 	.word	0x00000000
	.align		4
        /*0014*/ 	.word	0xfffffffe
	.align		4
        /*0018*/ 	.word	0x00000000
	.align		4
        /*001c*/ 	.word	0xfffffffd
	.align		4
        /*0020*/ 	.word	0x00000000
	.align		4
        /*0024*/ 	.word	0xfffffffc


//--------------------- .nv.constant4             --------------------------
	.section	.nv.constant4,"a",@progbits
	.align	8
	.align		8
.nv.constant4:
        /*0000*/ 	.dword	__assertfail
	.align		8
        /*0008*/ 	.dword	__unnamed_1
	.align		8
        /*0010*/ 	.dword	__unnamed_2
	.align		8
        /*0018*/ 	.dword	_ZN39_INTERNAL_0d7c8383_4_k_cu_6ff0e8c4_27894cuda3std3__45__cpo5beginE
	.align		8
        /*0020*/ 	.dword	_ZN39_INTERNAL_0d7c8383_4_k_cu_6ff0e8c4_27894cuda3std3__45__cpo3endE
	.align		8
        /*0028*/ 	.dword	_ZN39_INTERNAL_0d7c8383_4_k_cu_6ff0e8c4_27894cuda3std3__45__cpo6cbeginE
	.align		8
        /*0030*/ 	.dword	_ZN39_INTERNAL_0d7c8383_4_k_cu_6ff0e8c4_27894cuda3std3__45__cpo4cendE
	.align		8
        /*0038*/ 	.dword	_ZN39_INTERNAL_0d7c8383_4_k_cu_6ff0e8c4_27894cuda3std3__441_GLOBAL__N__0d7c8383_4_k_cu_6ff0e8c4_27896ignoreE
	.align		8
        /*0040*/ 	.dword	_ZN39_INTERNAL_0d7c8383_4_k_cu_6ff0e8c4_27894cuda3std3__419piecewise_constructE
	.align		8
        /*0048*/ 	.dword	_ZN39_INTERNAL_0d7c8383_4_k_cu_6ff0e8c4_27894cuda3std3__48in_placeE
	.align		8
        /*0050*/ 	.dword	_ZN39_INTERNAL_0d7c8383_4_k_cu_6ff0e8c4_27894cuda3std6ranges3__45__cpo4swapE
	.align		8
        /*0058*/ 	.dword	_ZN39_INTERNAL_0d7c8383_4_k_cu_6ff0e8c4_27894cuda3std6ranges3__45__cpo9iter_moveE
	.align		8
        /*0060*/ 	.dword	_ZN39_INTERNAL_0d7c8383_4_k_cu_6ff0e8c4_27894cute7productE
	.align		8
        /*0068*/ 	.dword	_ZN39_INTERNAL_0d7c8383_4_k_cu_6ff0e8c4_27894cute1_E
	.align		8
        /*0070*/ 	.dword	$str$25
	.align		8
        /*0078*/ 	.dword	$str$26
	.align		8
        /*0080*/ 	.dword	$str$27
	.align		8
        /*0088*/ 	.dword	$str$28


//--------------------- .text._ZN7cutlass13device_kernelINS_4gemm6kernel13GemmUniversalIN4cute5tupleIJiiiiEEENS1_10collective13CollectiveMmaINS1_35MainloopSm100TmaUmmaWarpSpecializedILi13ELi2ELi4ENS5_IJNS4_1CILi2EEENSA_ILi1EEESC_EEEEENS5_IJNSA_ILi128EEESF_NSA_ILi64EEEEEENS_6half_tENS5_IJlSC_lEEESI_SJ_NS4_8TiledMMAINS4_8MMA_AtomIJNS4_26SM100_MMA_F16BF16_2x1SM_SSISI_SI_fLi128ELi128ELNS4_4UMMA5MajorE0ELSO_0ELNSN_7ScaleInE0ELSP_0EEEEEENS4_6LayoutINS5_IJSC_SC_SC_EEENS5_IJNSA_ILi0EEESU_SU_EEEEENS5_IJNS4_10UnderscoreESX_SX_EEEEENS4_18SM100_TMA_2SM_LOADENS4_14ComposedLayoutINS4_7SwizzleILi3ELi4ELi3EEENS4_18smem_ptr_flag_bitsILi16EEENSS_INS5_IJNSA_ILi8EEESG_EEENS5_IJSG_SC_EEEEEEEvNS4_8identityES10_S1A_vS1B_EENS_8epilogue10collective18CollectiveEpilogueINS1D_23Sm100TmaWarpSpecializedILi4ELi2ELi16ELb1ELb0EEEJNS5_IJSG_SF_SG_EEENS5_IJNSS_ISG_SC_EENSS_INS5_IJNSA_ILi16EEESB_EEENS5_IJSC_SG_EEEEEEEESI_SJ_SI_SJ_NS1D_6fusion15FusionCallbacksIS1H_NS1P_17LinearCombinationISI_fSI_fLNS_15FloatRoundStyleE2EEES1I_S1O_JEEENS4_5SM1004TMEM4LOAD26SM100_TMEM_LOAD_32dp32b16xENS4_13SM90_TMA_LOADENS11_INS12_ILi1ELi4ELi3EEES15_NSS_INS5_IJS16_S1K_EEENS5_IJS1K_SC_EEEEEEENS4_39AutoVectorizingCopyWithAssumedAlignmentILi128EEENS4_14SM90_TMA_STOREES24_S26_S26_EEEvvEEEEvNT_6ParamsE --------------------------
	.section	.text._ZN7cutlass13device_kernelINS_4gemm6kernel13GemmUniversalIN4cute5tupleIJiiiiEEENS1_10collective13CollectiveMmaINS1_35MainloopSm100TmaUmmaWarpSpecializedILi13ELi2ELi4ENS5_IJNS4_1CILi2EEENSA_ILi1EEESC_EEEEENS5_IJNSA_ILi128EEESF_NSA_ILi64EEEEEENS_6half_tENS5_IJlSC_lEEESI_SJ_NS4_8TiledMMAINS4_8MMA_AtomIJNS4_26SM100_MMA_F16BF16_2x1SM_SSISI_SI_fLi128ELi128ELNS4_4UMMA5MajorE0ELSO_0ELNSN_7ScaleInE0ELSP_0EEEEEENS4_6LayoutINS5_IJSC_SC_SC_EEENS5_IJNSA_ILi0EEESU_SU_EEEEENS5_IJNS4_10UnderscoreESX_SX_EEEEENS4_18SM100_TMA_2SM_LOADENS4_14ComposedLayoutINS4_7SwizzleILi3ELi4ELi3EEENS4_18smem_ptr_flag_bitsILi16EEENSS_INS5_IJNSA_ILi8EEESG_EEENS5_IJSG_SC_EEEEEEEvNS4_8identityES10_S1A_vS1B_EENS_8epilogue10collective18CollectiveEpilogueINS1D_23Sm100TmaWarpSpecializedILi4ELi2ELi16ELb1ELb0EEEJNS5_IJSG_SF_SG_EEENS5_IJNSS_ISG_SC_EENSS_INS5_IJNSA_ILi16EEESB_EEENS5_IJSC_SG_EEEEEEEESI_SJ_SI_SJ_NS1D_6fusion15FusionCallbacksIS1H_NS1P_17LinearCombinationISI_fSI_fLNS_15FloatRoundStyleE2EEES1I_S1O_JEEENS4_5SM1004TMEM4LOAD26SM100_TMEM_LOAD_32dp32b16xENS4_13SM90_TMA_LOADENS11_INS12_ILi1ELi4ELi3EEES15_NSS_INS5_IJS16_S1K_EEENS5_IJS1K_SC_EEEEEEENS4_39AutoVectorizingCopyWithAssumedAlignmentILi128EEENS4_14SM90_TMA_STOREES24_S26_S26_EEEvvEEEEvNT_6ParamsE,"ax",@progbits
	.align	128
.text._ZN7cutlass13device_kernelINS_4gemm6kernel13GemmUniversalIN4cute5tupleIJiiiiEEENS1_10collective13CollectiveMmaINS1_35MainloopSm100TmaUmmaWarpSpecializedILi13ELi2ELi4ENS5_IJNS4_1CILi2EEENSA_ILi1EEESC_EEEEENS5_IJNSA_ILi128EEESF_NSA_ILi64EEEEEENS_6half_tENS5_IJlSC_lEEESI_SJ_NS4_8TiledMMAINS4_8MMA_AtomIJNS4_26SM100_MMA_F16BF16_2x1SM_SSISI_SI_fLi128ELi128ELNS4_4UMMA5MajorE0ELSO_0ELNSN_7ScaleInE0ELSP_0EEEEEENS4_6LayoutINS5_IJSC_SC_SC_EEENS5_IJNSA_ILi0EEESU_SU_EEEEENS5_IJNS4_10UnderscoreESX_SX_EEEEENS4_18SM100_TMA_2SM_LOADENS4_14ComposedLayoutINS4_7SwizzleILi3ELi4ELi3EEENS4_18smem_ptr_flag_bitsILi16EEENSS_INS5_IJNSA_ILi8EEESG_EEENS5_IJSG_SC_EEEEEEEvNS4_8identityES10_S1A_vS1B_EENS_8epilogue10collective18CollectiveEpilogueINS1D_23Sm100TmaWarpSpecializedILi4ELi2ELi16ELb1ELb0EEEJNS5_IJSG_SF_SG_EEENS5_IJNSS_ISG_SC_EENSS_INS5_IJNSA_ILi16EEESB_EEENS5_IJSC_SG_EEEEEEEESI_SJ_SI_SJ_NS1D_6fusion15FusionCallbacksIS1H_NS1P_17LinearCombinationISI_fSI_fLNS_15FloatRoundStyleE2EEES1I_S1O_JEEENS4_5SM1004TMEM4LOAD26SM100_TMEM_LOAD_32dp32b16xENS4_13SM90_TMA_LOADENS11_INS12_ILi1ELi4ELi3EEES15_NSS_INS5_IJS16_S1K_EEENS5_IJS1K_SC_EEEEEEENS4_39AutoVectorizingCopyWithAssumedAlignmentILi128EEENS4_14SM90_TMA_STOREES24_S26_S26_EEEvvEEEEvNT_6ParamsE:
        .type           _ZN7cutlass13device_kernelINS_4gemm6kernel13GemmUniversalIN4cute5tupleIJiiiiEEENS1_10collective13CollectiveMmaINS1_35MainloopSm100TmaUmmaWarpSpecializedILi13ELi2ELi4ENS5_IJNS4_1CILi2EEENSA_ILi1EEESC_EEEEENS5_IJNSA_ILi128EEESF_NSA_ILi64EEEEEENS_6half_tENS5_IJlSC_lEEESI_SJ_NS4_8TiledMMAINS4_8MMA_AtomIJNS4_26SM100_MMA_F16BF16_2x1SM_SSISI_SI_fLi128ELi128ELNS4_4UMMA5MajorE0ELSO_0ELNSN_7ScaleInE0ELSP_0EEEEEENS4_6LayoutINS5_IJSC_SC_SC_EEENS5_IJNSA_ILi0EEESU_SU_EEEEENS5_IJNS4_10UnderscoreESX_SX_EEEEENS4_18SM100_TMA_2SM_LOADENS4_14ComposedLayoutINS4_7SwizzleILi3ELi4ELi3EEENS4_18smem_ptr_flag_bitsILi16EEENSS_INS5_IJNSA_ILi8EEESG_EEENS5_IJSG_SC_EEEEEEEvNS4_8identityES10_S1A_vS1B_EENS_8epilogue10collective18CollectiveEpilogueINS1D_23Sm100TmaWarpSpecializedILi4ELi2ELi16ELb1ELb0EEEJNS5_IJSG_SF_SG_EEENS5_IJNSS_ISG_SC_EENSS_INS5_IJNSA_ILi16EEESB_EEENS5_IJSC_SG_EEEEEEEESI_SJ_SI_SJ_NS1D_6fusion15FusionCallbacksIS1H_NS1P_17LinearCombinationISI_fSI_fLNS_15FloatRoundStyleE2EEES1I_S1O_JEEENS4_5SM1004TMEM4LOAD26SM100_TMEM_LOAD_32dp32b16xENS4_13SM90_TMA_LOADENS11_INS12_ILi1ELi4ELi3EEES15_NSS_INS5_IJS16_S1K_EEENS5_IJS1K_SC_EEEEEEENS4_39AutoVectorizingCopyWithAssumedAlignmentILi128EEENS4_14SM90_TMA_STOREES24_S26_S26_EEEvvEEEEvNT_6ParamsE,@function
        .size           _ZN7cutlass13device_kernelINS_4gemm6kernel13GemmUniversalIN4cute5tupleIJiiiiEEENS1_10collective13CollectiveMmaINS1_35MainloopSm100TmaUmmaWarpSpecializedILi13ELi2ELi4ENS5_IJNS4_1CILi2EEENSA_ILi1EEESC_EEEEENS5_IJNSA_ILi128EEESF_NSA_ILi64EEEEEENS_6half_tENS5_IJlSC_lEEESI_SJ_NS4_8TiledMMAINS4_8MMA_AtomIJNS4_26SM100_MMA_F16BF16_2x1SM_SSISI_SI_fLi128ELi128ELNS4_4UMMA5MajorE0ELSO_0ELNSN_7ScaleInE0ELSP_0EEEEEENS4_6LayoutINS5_IJSC_SC_SC_EEENS5_IJNSA_ILi0EEESU_SU_EEEEENS5_IJNS4_10UnderscoreESX_SX_EEEEENS4_18SM100_TMA_2SM_LOADENS4_14ComposedLayoutINS4_7SwizzleILi3ELi4ELi3EEENS4_18smem_ptr_flag_bitsILi16EEENSS_INS5_IJNSA_ILi8EEESG_EEENS5_IJSG_SC_EEEEEEEvNS4_8identityES10_S1A_vS1B_EENS_8epilogue10collective18CollectiveEpilogueINS1D_23Sm100TmaWarpSpecializedILi4ELi2ELi16ELb1ELb0EEEJNS5_IJSG_SF_SG_EEENS5_IJNSS_ISG_SC_EENSS_INS5_IJNSA_ILi16EEESB_EEENS5_IJSC_SG_EEEEEEEESI_SJ_SI_SJ_NS1D_6fusion15FusionCallbacksIS1H_NS1P_17LinearCombinationISI_fSI_fLNS_15FloatRoundStyleE2EEES1I_S1O_JEEENS4_5SM1004TMEM4LOAD26SM100_TMEM_LOAD_32dp32b16xENS4_13SM90_TMA_LOADENS11_INS12_ILi1ELi4ELi3EEES15_NSS_INS5_IJS16_S1K_EEENS5_IJS1K_SC_EEEEEEENS4_39AutoVectorizingCopyWithAssumedAlignmentILi128EEENS4_14SM90_TMA_STOREES24_S26_S26_EEEvvEEEEvNT_6ParamsE,(.L_x_225 - _ZN7cutlass13device_kernelINS_4gemm6kernel13GemmUniversalIN4cute5tupleIJiiiiEEENS1_10collective13CollectiveMmaINS1_35MainloopSm100TmaUmmaWarpSpecializedILi13ELi2ELi4ENS5_IJNS4_1CILi2EEENSA_ILi1EEESC_EEEEENS5_IJNSA_ILi128EEESF_NSA_ILi64EEEEEENS_6half_tENS5_IJlSC_lEEESI_SJ_NS4_8TiledMMAINS4_8MMA_AtomIJNS4_26SM100_MMA_F16BF16_2x1SM_SSISI_SI_fLi128ELi128ELNS4_4UMMA5MajorE0ELSO_0ELNSN_7ScaleInE0ELSP_0EEEEEENS4_6LayoutINS5_IJSC_SC_SC_EEENS5_IJNSA_ILi0EEESU_SU_EEEEENS5_IJNS4_10UnderscoreESX_SX_EEEEENS4_18SM100_TMA_2SM_LOADENS4_14ComposedLayoutINS4_7SwizzleILi3ELi4ELi3EEENS4_18smem_ptr_flag_bitsILi16EEENSS_INS5_IJNSA_ILi8EEESG_EEENS5_IJSG_SC_EEEEEEEvNS4_8identityES10_S1A_vS1B_EENS_8epilogue10collective18CollectiveEpilogueINS1D_23Sm100TmaWarpSpecializedILi4ELi2ELi16ELb1ELb0EEEJNS5_IJSG_SF_SG_EEENS5_IJNSS_ISG_SC_EENSS_INS5_IJNSA_ILi16EEESB_EEENS5_IJSC_SG_EEEEEEEESI_SJ_SI_SJ_NS1D_6fusion15FusionCallbacksIS1H_NS1P_17LinearCombinationISI_fSI_fLNS_15FloatRoundStyleE2EEES1I_S1O_JEEENS4_5SM1004TMEM4LOAD26SM100_TMEM_LOAD_32dp32b16xENS4_13SM90_TMA_LOADENS11_INS12_ILi1ELi4ELi3EEES15_NSS_INS5_IJS16_S1K_EEENS5_IJS1K_SC_EEEEEEENS4_39AutoVectorizingCopyWithAssumedAlignmentILi128EEENS4_14SM90_TMA_STOREES24_S26_S26_EEEvvEEEEvNT_6ParamsE)
        .other          _ZN7cutlass13device_kernelINS_4gemm6kernel13GemmUniversalIN4cute5tupleIJiiiiEEENS1_10collective13CollectiveMmaINS1_35MainloopSm100TmaUmmaWarpSpecializedILi13ELi2ELi4ENS5_IJNS4_1CILi2EEENSA_ILi1EEESC_EEEEENS5_IJNSA_ILi128EEESF_NSA_ILi64EEEEEENS_6half_tENS5_IJlSC_lEEESI_SJ_NS4_8TiledMMAINS4_8MMA_AtomIJNS4_26SM100_MMA_F16BF16_2x1SM_SSISI_SI_fLi128ELi128ELNS4_4UMMA5MajorE0ELSO_0ELNSN_7ScaleInE0ELSP_0EEEEEENS4_6LayoutINS5_IJSC_SC_SC_EEENS5_IJNSA_ILi0EEESU_SU_EEEEENS5_IJNS4_10UnderscoreESX_SX_EEEEENS4_18SM100_TMA_2SM_LOADENS4_14ComposedLayoutINS4_7SwizzleILi3ELi4ELi3EEENS4_18smem_ptr_flag_bitsILi16EEENSS_INS5_IJNSA_ILi8EEESG_EEENS5_IJSG_SC_EEEEEEEvNS4_8identityES10_S1A_vS1B_EENS_8epilogue10collective18CollectiveEpilogueINS1D_23Sm100TmaWarpSpecializedILi4ELi2ELi16ELb1ELb0EEEJNS5_IJSG_SF_SG_EEENS5_IJNSS_ISG_SC_EENSS_INS5_IJNSA_ILi16EEESB_EEENS5_IJSC_SG_EEEEEEEESI_SJ_SI_SJ_NS1D_6fusion15FusionCallbacksIS1H_NS1P_17LinearCombinationISI_fSI_fLNS_15FloatRoundStyleE2EEES1I_S1O_JEEENS4_5SM1004TMEM4LOAD26SM100_TMEM_LOAD_32dp32b16xENS4_13SM90_TMA_LOADENS11_INS12_ILi1ELi4ELi3EEES15_NSS_INS5_IJS16_S1K_EEENS5_IJS1K_SC_EEEEEEENS4_39AutoVectorizingCopyWithAssumedAlignmentILi128EEENS4_14SM90_TMA_STOREES24_S26_S26_EEEvvEEEEvNT_6ParamsE,@"STO_CUDA_ENTRY STV_DEFAULT"
_ZN7cutlass13device_kernelINS_4gemm6kernel13GemmUniversalIN4cute5tupleIJiiiiEEENS1_10collective13CollectiveMmaINS1_35MainloopSm100TmaUmmaWarpSpecializedILi13ELi2ELi4ENS5_IJNS4_1CILi2EEENSA_ILi1EEESC_EEEEENS5_IJNSA_ILi128EEESF_NSA_ILi64EEEEEENS_6half_tENS5_IJlSC_lEEESI_SJ_NS4_8TiledMMAINS4_8MMA_AtomIJNS4_26SM100_MMA_F16BF16_2x1SM_SSISI_SI_fLi128ELi128ELNS4_4UMMA5MajorE0ELSO_0ELNSN_7ScaleInE0ELSP_0EEEEEENS4_6LayoutINS5_IJSC_SC_SC_EEENS5_IJNSA_ILi0EEESU_SU_EEEEENS5_IJNS4_10UnderscoreESX_SX_EEEEENS4_18SM100_TMA_2SM_LOADENS4_14ComposedLayoutINS4_7SwizzleILi3ELi4ELi3EEENS4_18smem_ptr_flag_bitsILi16EEENSS_INS5_IJNSA_ILi8EEESG_EEENS5_IJSG_SC_EEEEEEEvNS4_8identityES10_S1A_vS1B_EENS_8epilogue10collective18CollectiveEpilogueINS1D_23Sm100TmaWarpSpecializedILi4ELi2ELi16ELb1ELb0EEEJNS5_IJSG_SF_SG_EEENS5_IJNSS_ISG_SC_EENSS_INS5_IJNSA_ILi16EEESB_EEENS5_IJSC_SG_EEEEEEEESI_SJ_SI_SJ_NS1D_6fusion15FusionCallbacksIS1H_NS1P_17LinearCombinationISI_fSI_fLNS_15FloatRoundStyleE2EEES1I_S1O_JEEENS4_5SM1004TMEM4LOAD26SM100_TMEM_LOAD_32dp32b16xENS4_13SM90_TMA_LOADENS11_INS12_ILi1ELi4ELi3EEES15_NSS_INS5_IJS16_S1K_EEENS5_IJS1K_SC_EEEEEEENS4_39AutoVectorizingCopyWithAssumedAlignmentILi128EEENS4_14SM90_TMA_STOREES24_S26_S26_EEEvvEEEEvNT_6ParamsE:
[----:B------:R-:W1:Y:S01]  /*0000*/  LDC R1, c[0x0][0x37c] ;  /* 0x0000df00ff017b82 */ /* 0x000e620000000800 */
[----:B------:R-:W2:Y:S01]  /*0010*/  S2R R72, SR_TID.X ;  /* 0x0000000000487919 */ /* 0x000ea20000002100 */
[----:B------:R-:W3:Y:S06]  /*0020*/  LDCU.64 UR6, c[0x0][0x890] ;  /* 0x00011200ff0677ac */ /* 0x000eec0008000a00 */
[----:B------:R-:W4:Y:S01]  /*0030*/  S2UR UR37, SR_CgaCtaId ;  /* 0x00000000002579c3 */ /* 0x000f220000008800 */
[----:B------:R-:W-:Y:S02]  /*0040*/  PRMT R59, RZ, 0x7610, R59 ;  /* 0x00007610ff3b7816 */ /* 0x000fe4000000003b */
[----:B------:R-:W-:Y:S01]  /*0050*/  ELECT P1, URZ, PT ;  /* 0x0000000000ff782f */ /* 0x000fe20003820000 */
[----:B------:R-:W1:Y:S01]  /*0060*/  LDCU.64 UR46, c[0x0][0x358] ;  /* 0x00006b00ff2e77ac */ /* 0x000e620008000a00 */
[----:B---3--:R-:W-:-:S04]  /*0070*/  UISETP.NE.U32.AND UP0, UPT, UR6, URZ, UPT ;  /* 0x000000ff0600728c */ /* 0x008fc8000bf05070 */
[----:B------:R-:W-:Y:S02]  /*0080*/  UISETP.NE.AND.EX UP0, UPT, UR7, URZ, UPT, UP0 ;  /* 0x000000ff0700728c */ /* 0x000fe4000bf05300 */
[----:B----4-:R-:W-:Y:S02]  /*0090*/  ULOP3.LUT UR5, UR37, 0x1, URZ, 0xc0, !UPT ;  /* 0x0000000125057892 */ /* 0x010fe4000f8ec0ff */
[----:B------:R-:W-:Y:S01]  /*00a0*/  ULOP3.LUT UR4, UR37, 0x1, URZ, 0x3c, !UPT ;  /* 0x0000000125047892 */ /* 0x000fe2000f8e3cff */
[----:B--2---:R-:W-:-:S05]  /*00b0*/  SHF.R.U32.HI R66, RZ, 0x5, R72 ;  /* 0x00000005ff427819 */ /* 0x004fca0000011648 */
[----:B------:R-:W2:Y:S02]  /*00c0*/  SHFL.IDX PT, R0, R66, RZ, 0x1f ;  /* 0x00001fff42007589 */ /* 0x000ea400000e0000 */
[----:B--2---:R-:W-:Y:S01]  /*00d0*/  R2UR UR10, R0 ;  /* 0x00000000000a72ca */ /* 0x004fe200000e0000 */
[----:B-1----:R-:W-:-:S14]  /*00e0*/  BRA.U UP0, `(.L_x_0) ;  /* 0x00000001002c7547 */ /* 0x002fdc000b800000 */
[----:B------:R-:W1:Y:S02]  /*00f0*/  LDCU.64 UR8, c[0x0][0x888] ;  /* 0x00011100ff0877ac */ /* 0x000e640008000a00 */
[----:B-1----:R-:W-:-:S04]  /*0100*/  UISETP.NE.U32.AND UP0, UPT, UR8, URZ, UPT ;  /* 0x000000ff0800728c */ /* 0x002fc8000bf05070 */
[----:B------:R-:W-:-:S09]  /*0110*/  UISETP.NE.AND.EX UP0, UPT, UR9, URZ, UPT, UP0 ;  /* 0x000000ff0900728c */ /* 0x000fd2000bf05300 */
[----:B------:R-:W-:Y:S05]  /*0120*/  BRA.U !UP0, `(.L_x_1) ;  /* 0x0000000108107547 */ /* 0x000fea000b800000 */
[----:B------:R-:W1:Y:S02]  /*0130*/  LDC.64 R2, c[0x0][0x888] ;  /* 0x00022200ff027b82 */ /* 0x000e640000000a00 */
[----:B-1----:R1:W5:Y:S01]  /*0140*/  LDG.E R35, desc[UR46][R2.64] ;  /* 0x0000002e02237981 */ /* 0x002362000c1e1900 */
[----:B------:R-:W-:Y:S01]  /*0150*/  HFMA2 R59, -RZ, RZ, 0, 5.9604644775390625e-08 ;  /* 0x00000001ff3b7431 */ /* 0x000fe200000001ff */
[----:B------:R-:W-:Y:S05]  /*0160*/  BRA `(.L_x_0) ;  /* 0x00000000000c7947 */ /* 0x000fea0003800000 */
.L_x_1:
[----:B------:R-:W1:Y:S01]  /*0170*/  LDCU UR8, c[0x0][0x880] ;  /* 0x00011000ff0877ac */ /* 0x000e620008000800 */
[----:B------:R-:W-:Y:S01]  /*0180*/  HFMA2 R59, -RZ, RZ, 0, 5.9604644775390625e-08 ;  /* 0x00000001ff3b7431 */ /* 0x000fe200000001ff */
[----:B-1----:R-:W-:-:S07]  /*0190*/  MOV R35, UR8 ;  /* 0x0000000800237c02 */ /* 0x002fce0008000f00 */
.L_x_0:
[----:B------:R-:W2:Y:S02]  /*01a0*/  LDCU.64 UR8, c[0x0][0x8b0] ;  /* 0x00011600ff0877ac */ /* 0x000ea40008000a00 */
[----:B--2---:R-:W-:-:S04]  /*01b0*/  UISETP.NE.U32.AND UP0, UPT, UR8, URZ, UPT ;  /* 0x000000ff0800728c */ /* 0x004fc8000bf05070 */
[----:B------:R-:W-:-:S09]  /*01c0*/  UISETP.NE.AND.EX UP0, UPT, UR9, URZ, UPT, UP0 ;  /* 0x000000ff0900728c */ /* 0x000fd2000bf05300 */
[----:B------:R-:W-:Y:S05]  /*01d0*/  BRA.U UP0, `(.L_x_2) ;  /* 0x0000000100247547 */ /* 0x000fea000b800000 */
[----:B------:R-:W2:Y:S02]  /*01e0*/  LDCU.64 UR8, c[0x0][0x8a8] ;  /* 0x00011500ff0877ac */ /* 0x000ea40008000a00 */
[----:B--2---:R-:W-:-:S04]  /*01f0*/  UISETP.NE.U32.AND UP0, UPT, UR8, URZ, UPT ;  /* 0x000000ff0800728c */ /* 0x004fc8000bf05070 */
[----:B------:R-:W-:-:S09]  /*0200*/  UISETP.NE.AND.EX UP0, UPT, UR9, URZ, UPT, UP0 ;  /* 0x000000ff0900728c */ /* 0x000fd2000bf05300 */
[----:B------:R-:W-:Y:S05]  /*0210*/  BRA.U !UP0, `(.L_x_3) ;  /* 0x00000001080c7547 */ /* 0x000fea000b800000 */
[----:B------:R-:W2:Y:S02]  /*0220*/  LDC.64 R32, c[0x0][0x8a8] ;  /* 0x00022a00ff207b82 */ /* 0x000ea40000000a00 */
[----:B--2---:R2:W5:Y:S01]  /*0230*/  LDG.E R32, desc[UR46][R32.64] ;  /* 0x0000002e20207981 */ /* 0x004562000c1e1900 */
[----:B------:R-:W-:Y:S05]  /*0240*/  BRA `(.L_x_2) ;  /* 0x0000000000087947 */ /* 0x000fea0003800000 */
.L_x_3:
[----:B------:R-:W2:Y:S02]  /*0250*/  LDCU UR8, c[0x0][0x8a0] ;  /* 0x00011400ff0877ac */ /* 0x000ea40008000800 */
[----:B--2---:R-:W-:Y:S02]  /*0260*/  MOV R32, UR8 ;  /* 0x0000000800207c02 */ /* 0x004fe40008000f00 */
.L_x_2:
[----:B------:R-:W-:Y:S01]  /*0270*/  IMAD.U32 R0, RZ, RZ, UR10 ;  /* 0x0000000aff007e24 */ /* 0x000fe2000f8e00ff */
[----:B------:R-:W-:Y:S04]  /*0280*/  BSSY.RECONVERGENT B0, `(.L_x_4) ;  /* 0x000000c000007945 */ /* 0x000fe80003800200 */
[C---:B------:R-:W-:Y:S02]  /*0290*/  ISETP.NE.OR P2, PT, R0.reuse, 0x1, !P1 ;  /* 0x000000010000780c */ /* 0x040fe40004f45670 */
[----:B------:R-:W-:-:S11]  /*02a0*/  ISETP.NE.OR P0, PT, R0, 0x3, !P1 ;  /* 0x000000030000780c */ /* 0x000fd60004f05670 */
[----:B------:R-:W-:Y:S05]  /*02b0*/  @P2 BRA `(.L_x_5) ;  /* 0x0000000000202947 */ /* 0x000fea0003800000 */
[----:B------:R-:W3:Y:S02]  /*02c0*/  LDCU.64 UR8, c[0x0][0x348] ;  /* 0x00006900ff0877ac */ /* 0x000ee40008000a00 */
[----:B---3--:R-:W-:Y:S02]  /*02d0*/  UIADD3 UR12, UP1, UPT, UR8, 0x80, URZ ;  /* 0x00000080080c7890 */ /* 0x008fe4000ff3e0ff */
[----:B------:R-:W-:Y:S02]  /*02e0*/  UIADD3 UR8, UP0, UPT, UR8, 0x180, URZ ;  /* 0x0000018008087890 */ /* 0x000fe4000ff1e0ff */
[----:B------:R-:W-:Y:S02]  /*02f0*/  UIADD3.X UR13, UPT, UPT, URZ, UR9, URZ, UP1, !UPT ;  /* 0x00000009ff0d7290 */ /* 0x000fe40008ffe4ff */
[----:B------:R-:W-:-:S07]  /*0300*/  UIADD3.X UR9, UPT, UPT, URZ, UR9, URZ, UP0, !UPT ;  /* 0x00000009ff097290 */ /* 0x000fce00087fe4ff */
[----:B------:R3:W-:Y:S02]  /*0310*/  UTMACCTL.PF [UR12] ;  /* 0x000000000c0079b9 */ /* 0x0007e40008040000 */
[----:B------:R3:W-:Y:S02]  /*0320*/  UTMACCTL.PF [UR8] ;  /* 0x00000000080079b9 */ /* 0x0007e40008040000 */
[----:B---3--:R-:W-:Y:S01]  /*0330*/  NOP ;  /* 0x0000000000007918 */ /* 0x008fe20000000000 */
.L_x_5:
[----:B------:R-:W-:Y:S05]  /*0340*/  BSYNC.RECONVERGENT B0 ;  /* 0x0000000000007941 */ /* 0x000fea0003800200 */
.L_x_4:
[----:B------:R-:W-:Y:S04]  /*0350*/  BSSY.RECONVERGENT B0, `(.L_x_6) ;  /* 0x000000a000007945 */ /* 0x000fe80003800200 */
        /* <DEDUP_REMOVED lines=9> */
.L_x_7:
[----:B------:R-:W-:Y:S05]  /*03f0*/  BSYNC.RECONVERGENT B0 ;  /* 0x0000000000007941 */ /* 0x000fea0003800200 */
.L_x_6:
[----:B------:R-:W3:Y:S01]  /*0400*/  LDCU.64 UR8, c[0x0][0x888] ;  /* 0x00011100ff0877ac */ /* 0x000ee20008000a00 */
[----:B------:R-:W-:Y:S02]  /*0410*/  UISETP.EQ.U32.AND UP1, UPT, UR6, URZ, UPT ;  /* 0x000000ff0600728c */ /* 0x000fe4000bf22070 */
[----:B------:R-:W-:Y:S02]  /*0420*/  UPLOP3.LUT UP5, UPT, UPT, UPT, UPT, 0x80, 0x8 ;  /* 0x000000000008789c */ /* 0x000fe40003faf070 */
[----:B---3--:R-:W-:-:S04]  /*0430*/  UISETP.NE.U32.AND UP0, UPT, UR8, URZ, UPT ;  /* 0x000000ff0800728c */ /* 0x008fc8000bf05070 */
[----:B------:R-:W-:-:S04]  /*0440*/  UISETP.NE.AND.EX UP0, UPT, UR9, URZ, UPT, UP0 ;  /* 0x000000ff0900728c */ /* 0x000fc8000bf05300 */
[----:B------:R-:W-:-:S04]  /*0450*/  UISETP.EQ.OR.EX UP2, UPT, UR7, URZ, !UP0, UP1 ;  /* 0x000000ff0700728c */ /* 0x000fc8000c742710 */
[----:B------:R-:W-:-:S05]  /*0460*/  UP2UR UR50, UPR, URZ, 0x4 ;  /* 0x00000004ff327883 */ /* 0x000fca0008000000 */
[----:B------:R-:W-:Y:S07]  /*0470*/  BRA.U !UP2, `(.L_x_8) ;  /* 0x000000010a207547 */ /* 0x000fee000b800000 */
[----:B------:R-:W-:Y:S01]  /*0480*/  UISETP.NE.U32.AND UP2, UPT, UR6, URZ, UPT ;  /* 0x000000ff0600728c */ /* 0x000fe2000bf45070 */
[----:B-----5:R-:W-:Y:S01]  /*0490*/  FSETP.NEU.AND P0, PT, R35, RZ, PT ;  /* 0x000000ff2300720b */ /* 0x020fe20003f0d000 */
[----:B------:R-:W-:Y:S02]  /*04a0*/  USEL UR6, URZ, 0xffffffff, UP0 ;  /* 0xffffffffff067887 */ /* 0x000fe40008000000 */
[----:B------:R-:W-:-:S10]  /*04b0*/  UISETP.NE.AND.EX UP2, UPT, UR7, URZ, UPT, UP2 ;  /* 0x000000ff0700728c */ /* 0x000fd4000bf45320 */
[----:B------:R-:W-:Y:S01]  /*04c0*/  VOTEU.ANY UP1, P0 ;  /* 0x0000000000ff7886 */ /* 0x000fe20000020100 */
[----:B------:R-:W-:-:S04]  /*04d0*/  @!UP2 USEL UR6, URZ, 0xffffffff, UP1 ;  /* 0xffffffffff06a887 */ /* 0x000fc80008800000 */
[----:B------:R-:W-:-:S04]  /*04e0*/  ULOP3.LUT UR6, UR6, 0x1, URZ, 0xc0, !UPT ;  /* 0x0000000106067892 */ /* 0x000fc8000f8ec0ff */
[----:B------:R-:W-:-:S11]  /*04f0*/  UISETP.NE.U32.AND UP5, UPT, UR6, 0x1, UPT ;  /* 0x000000010600788c */ /* 0x000fd6000bfa5070 */
.L_x_8:
[----:B------:R-:W3:Y:S01]  /*0500*/  SHFL.IDX PT, R0, R66, RZ, 0x1f ;  /* 0x00001fff42007589 */ /* 0x000ee200000e0000 */
[----:B------:R-:W-:-:S04]  /*0510*/  UISETP.NE.AND UP1, UPT, UR10, 0x2, UPT ;  /* 0x000000020a00788c */ /* 0x000fc8000bf25270 */
[----:B------:R-:W-:Y:S02]  /*0520*/  UISETP.EQ.AND UP2, UPT, UR5, URZ, !UP1 ;  /* 0x000000ff0500728c */ /* 0x000fe4000cf42270 */
[----:B------:R-:W-:-:S04]  /*0530*/  USEL UR6, URZ, 0x1, UP1 ;  /* 0x00000001ff067887 */ /* 0x000fc80008800000 */
[----:B------:R-:W-:Y:S02]  /*0540*/  PLOP3.LUT P5, PT, P1, PT, UP2, 0x80, 0x8 ;  /* 0x000000000008781c */ /* 0x000fe40000faf028 */
[----:B---3--:R-:W-:-:S13]  /*0550*/  ISETP.NE.AND P0, PT, R0, RZ, PT ;  /* 0x000000ff0000720c */ /* 0x008fda0003f05270 */
[----:B------:R-:W-:Y:S05]  /*0560*/  @P0 BRA `(.L_x_9) ;  /* 0x0000000000980947 */ /* 0x000fea0003800000 */
[----:B------:R-:W-:Y:S01]  /*0570*/  ELECT P0, URZ, PT ;  /* 0x0000000000ff782f */ /* 0x000fe20003800000 */
[----:B------:R-:W-:-:S12]  /*0580*/  BSSY.RECONVERGENT B0, `(.L_x_9) ;  /* 0x0000024000007945 */ /* 0x000fd80003800200 */
[----:B------:R-:W-:Y:S05]  /*0590*/  @!P0 BRA `(.L_x_10) ;  /* 0x0000000000888947 */ /* 0x000fea0003800000 */
[----:B------:R-:W-:Y:S01]  /*05a0*/  UMOV UR8, 0x400 ;  /* 0x0000040000087882 */ /* 0x000fe20000000000 */
[----:B------:R-:W-:Y:S01]  /*05b0*/  UMOV UR7, 0x1 ;  /* 0x0000000100077882 */ /* 0x000fe20000000000 */
[----:B------:R-:W-:Y:S02]  /*05c0*/  ULEA UR8, UR37, UR8, 0x18 ;  /* 0x0000000825087291 */ /* 0x000fe4000f8ec0ff */
[----:B------:R-:W-:-:S04]  /*05d0*/  UIADD3 UR12, UPT, UPT, -UR7, 0x100000, URZ ;  /* 0x00100000070c7890 */ /* 0x000fc8000fffe1ff */
[----:B------:R-:W-:Y:S02]  /*05e0*/  USHF.L.U32 UR13, UR12, 0xb, URZ ;  /* 0x0000000b0c0d7899 */ /* 0x000fe400080006ff */
[----:B------:R-:W-:Y:S01]  /*05f0*/  USHF.L.U32 UR12, UR12, 0x1, URZ ;  /* 0x000000010c0c7899 */ /* 0x000fe200080006ff */
[----:B------:R-:W3:Y:S11]  /*0600*/  FENCE.VIEW.ASYNC.S ;  /* 0x00000000000073c6 */ /* 0x000ef60000000000 */
[----:B---3--:R3:W4:Y:S01]  /*0610*/  SYNCS.EXCH.64 URZ, [UR8], UR12 ;  /* 0x0000000c08ff75b2 */ /* 0x0087220008000100 */
[----:B------:R3:W1:Y:S01]  /*0620*/  SYNCS.EXCH.64 URZ, [UR8+0x68], UR12 ;  /* 0x0000680c08ff75b2 */ /* 0x0006620008000100 */
        /* <DEDUP_REMOVED lines=23> */
[----:B------:R3:W1:Y:S02]  /*07a0*/  SYNCS.EXCH.64 URZ, [UR8+0xc8], UR12 ;  /* 0x0000c80c08ff75b2 */ /* 0x0006640008000100 */
[----:B---34-:R-:W-:Y:S01]  /*07b0*/  NOP ;  /* 0x0000000000007918 */ /* 0x018fe20000000000 */
.L_x_10:
[----:B------:R-:W-:Y:S05]  /*07c0*/  BSYNC.RECONVERGENT B0 ;  /* 0x0000000000007941 */ /* 0x000fea0003800200 */
.L_x_9:
[----:B------:R-:W3:Y:S01]  /*07d0*/  SHFL.IDX PT, R0, R66, RZ, 0x1f ;  /* 0x00001fff42007589 */ /* 0x000ee200000e0000 */
[----:B------:R-:W-:Y:S01]  /*07e0*/  NOP ;  /* 0x0000000000007918 */ /* 0x000fe20000000000 */
[----:B---3--:R-:W-:-:S13]  /*07f0*/  ISETP.NE.AND P0, PT, R0, 0x1, PT ;  /* 0x000000010000780c */ /* 0x008fda0003f05270 */
[----:B------:R-:W-:Y:S05]  /*0800*/  @P0 BRA `(.L_x_11) ;  /* 0x0000000000540947 */ /* 0x000fea0003800000 */
[----:B------:R-:W-:Y:S01]  /*0810*/  UMOV UR9, 0x400 ;  /* 0x0000040000097882 */ /* 0x000fe20000000000 */
[----:B------:R-:W-:Y:S01]  /*0820*/  UMOV UR8, 0x20 ;  /* 0x0000002000087882 */ /* 0x000fe20000000000 */
[----:B------:R-:W-:Y:S01]  /*0830*/  UMOV UR7, 0x80 ;  /* 0x0000008000077882 */ /* 0x000fe20000000000 */
[----:B------:R-:W-:Y:S02]  /*0840*/  ULEA UR9, UR37, UR9, 0x18 ;  /* 0x0000000925097291 */ /* 0x000fe4000f8ec0ff */
[----:B------:R-:W-:-:S04]  /*0850*/  UIADD3 UR12, UPT, UPT, -UR8, 0x100000, URZ ;  /* 0x00100000080c7890 */ /* 0x000fc8000fffe1ff */
[----:B------:R-:W-:Y:S02]  /*0860*/  USHF.L.U32 UR13, UR12, 0xb, URZ ;  /* 0x0000000b0c0d7899 */ /* 0x000fe400080006ff */
[----:B------:R-:W-:Y:S02]  /*0870*/  USHF.L.U32 UR12, UR12, 0x1, URZ ;  /* 0x000000010c0c7899 */ /* 0x000fe400080006ff */
[----:B------:R-:W-:-:S04]  /*0880*/  UIADD3 UR14, UPT, UPT, -UR7, 0x100000, URZ ;  /* 0x00100000070e7890 */ /* 0x000fc8000fffe1ff */
[----:B------:R-:W-:Y:S02]  /*0890*/  USHF.L.U32 UR15, UR14, 0xb, URZ ;  /* 0x0000000b0e0f7899 */ /* 0x000fe400080006ff */
[----:B------:R-:W-:Y:S01]  /*08a0*/  USHF.L.U32 UR14, UR14, 0x1, URZ ;  /* 0x000000010e0e7899 */ /* 0x000fe200080006ff */
[----:B------:R-:W-:Y:S01]  /*08b0*/  ELECT P0, URZ, PT ;  /* 0x0000000000ff782f */ /* 0x000fe20003800000 */
[----:B------:R-:W3:Y:S02]  /*08c0*/  FENCE.VIEW.ASYNC.S ;  /* 0x00000000000073c6 */ /* 0x000ee40000000000 */
[----:B---3--:R3:W4:Y:S08]  /*08d0*/  SYNCS.EXCH.64 URZ, [UR9+0xd0], UR12 ;  /* 0x0000d00c09ff75b2 */ /* 0x0087300008000100 */
[----:B------:R3:W1:Y:S01]  /*08e0*/  SYNCS.EXCH.64 URZ, [UR9+0xf0], UR14 ;  /* 0x0000f00e09ff75b2 */ /* 0x0006620008000100 */
[----:B------:R3:W1:Y:S01]  /*08f0*/  SYNCS.EXCH.64 URZ, [UR9+0xd8], UR12 ;  /* 0x0000d80c09ff75b2 */ /* 0x0006620008000100 */
[----:B------:R3:W1:Y:S01]  /*0900*/  SYNCS.EXCH.64 URZ, [UR9+0xf8], UR14 ;  /* 0x0000f80e09ff75b2 */ /* 0x0006620008000100 */
[----:B------:R3:W1:Y:S01]  /*0910*/  SYNCS.EXCH.64 URZ, [UR9+0xe0], UR12 ;  /* 0x0000e00c09ff75b2 */ /* 0x0006620008000100 */
[----:B------:R3:W1:Y:S01]  /*0920*/  SYNCS.EXCH.64 URZ, [UR9+0x100], UR14 ;  /* 0x0001000e09ff75b2 */ /* 0x0006620008000100 */
[----:B------:R3:W1:Y:S01]  /*0930*/  SYNCS.EXCH.64 URZ, [UR9+0xe8], UR12 ;  /* 0x0000e80c09ff75b2 */ /* 0x0006620008000100 */
[----:B------:R3:W1:Y:S01]  /*0940*/  SYNCS.EXCH.64 URZ, [UR9+0x108], UR14 ;  /* 0x0001080e09ff75b2 */ /* 0x0006620008000100 */
[----:B------:R-:W-:Y:S01]  /*0950*/  NOP ;  /* 0x0000000000007918 */ /* 0x000fe20000000000 */
.L_x_11:
[----:B------:R-:W2:Y:S01]  /*0960*/  SHFL.IDX PT, R0, R66, RZ, 0x1f ;  /* 0x00001fff42007589 */ /* 0x000ea200000e0000 */
[----:B------:R-:W-:Y:S01]  /*0970*/  NOP ;  /* 0x0000000000007918 */ /* 0x000fe20000000000 */
[----:B--2---:R-:W-:-:S13]  /*0980*/  ISETP.NE.AND P0, PT, R0, 0x3, PT ;  /* 0x000000030000780c */ /* 0x004fda0003f05270 */
[----:B------:R-:W-:Y:S05]  /*0990*/  @P0 BRA `(.L_x_12) ;  /* 0x00000000002c0947 */ /* 0x000fea0003800000 */
[----:B------:R-:W-:Y:S01]  /*09a0*/  UMOV UR8, 0x400 ;  /* 0x0000040000087882 */ /* 0x000fe20000000000 */
[----:B------:R-:W-:Y:S01]  /*09b0*/  UMOV UR7, 0x20 ;  /* 0x0000002000077882 */ /* 0x000fe20000000000 */
[----:B------:R-:W-:Y:S02]  /*09c0*/  ULEA UR8, UR37, UR8, 0x18 ;  /* 0x0000000825087291 */ /* 0x000fe4000f8ec0ff */
[----:B---3--:R-:W-:-:S04]  /*09d0*/  UIADD3 UR12, UPT, UPT, -UR7, 0x100000, URZ ;  /* 0x00100000070c7890 */ /* 0x008fc8000fffe1ff */
[----:B------:R-:W-:Y:S02]  /*09e0*/  USHF.L.U32 UR13, UR12, 0xb, URZ ;  /* 0x0000000b0c0d7899 */ /* 0x000fe400080006ff */
[----:B------:R-:W-:Y:S01]  /*09f0*/  USHF.L.U32 UR12, UR12, 0x1, URZ ;  /* 0x000000010c0c7899 */ /* 0x000fe200080006ff */
[----:B------:R-:W-:Y:S01]  /*0a00*/  ELECT P0, URZ, PT ;  /* 0x0000000000ff782f */ /* 0x000fe20003800000 */
[----:B------:R-:W2:Y:S10]  /*0a10*/  FENCE.VIEW.ASYNC.S ;  /* 0x00000000000073c6 */ /* 0x000eb40000000000 */
[----:B--2---:R2:W3:Y:S01]  /*0a20*/  SYNCS.EXCH.64 URZ, [UR8+0x110], UR12 ;  /* 0x0001100c08ff75b2 */ /* 0x0044e20008000100 */
[----:B------:R2:W1:Y:S01]  /*0a30*/  SYNCS.EXCH.64 URZ, [UR8+0x118], UR12 ;  /* 0x0001180c08ff75b2 */ /* 0x0004620008000100 */
[----:B------:R-:W-:Y:S01]  /*0a40*/  NOP ;  /* 0x0000000000007918 */ /* 0x000fe20000000000 */
.L_x_12:
[----:B------:R-:W4:Y:S01]  /*0a50*/  SHFL.IDX PT, R0, R66, RZ, 0x1f ;  /* 0x00001fff42007589 */ /* 0x000f2200000e0000 */
[----:B------:R-:W-:Y:S01]  /*0a60*/  NOP ;  /* 0x0000000000007918 */ /* 0x000fe20000000000 */
[----:B----4-:R-:W-:-:S13]  /*0a70*/  ISETP.NE.AND P0, PT, R0, 0x4, PT ;  /* 0x000000040000780c */ /* 0x010fda0003f05270 */
[----:B------:R-:W-:Y:S05]  /*0a80*/  @P0 BRA `(.L_x_13) ;  /* 0x0000000000480947 */ /* 0x000fea0003800000 */
[----:B---3--:R-:W-:Y:S01]  /*0a90*/  UMOV UR9, 0x1e0 ;  /* 0x000001e000097882 */ /* 0x008fe20000000000 */
[----:B--2---:R-:W-:Y:S01]  /*0aa0*/  UMOV UR8, 0x400 ;  /* 0x0000040000087882 */ /* 0x004fe20000000000 */
[----:B------:R-:W-:Y:S01]  /*0ab0*/  USEL UR9, UR9, 0x1a0, UP5 ;  /* 0x000001a009097887 */ /* 0x000fe2000a800000 */
        /* <DEDUP_REMOVED lines=9> */
[----:B------:R-:W2:Y:S02]  /*0b50*/  FENCE.VIEW.ASYNC.S ;  /* 0x00000000000073c6 */ /* 0x000ea40000000000 */
[----:B--2---:R4:W2:Y:S08]  /*0b60*/  SYNCS.EXCH.64 URZ, [UR8+0x120], UR12 ;  /* 0x0001200c08ff75b2 */ /* 0x0048b00008000100 */
[----:B------:R4:W3:Y:S01]  /*0b70*/  SYNCS.EXCH.64 URZ, [UR8+0x130], UR14 ;  /* 0x0001300e08ff75b2 */ /* 0x0008e20008000100 */
[----:B------:R4:W1:Y:S01]  /*0b80*/  SYNCS.EXCH.64 URZ, [UR8+0x128], UR12 ;  /* 0x0001280c08ff75b2 */ /* 0x0008620008000100 */
[----:B------:R4:W1:Y:S02]  /*0b90*/  SYNCS.EXCH.64 URZ, [UR8+0x138], UR14 ;  /* 0x0001380e08ff75b2 */ /* 0x0008640008000100 */
[----:B----4-:R-:W-:Y:S01]  /*0ba0*/  NOP ;  /* 0x0000000000007918 */ /* 0x010fe20000000000 */
.L_x_13:
[----:B------:R-:W4:Y:S01]  /*0bb0*/  SHFL.IDX PT, R0, R66, RZ, 0x1f ;  /* 0x00001fff42007589 */ /* 0x000f2200000e0000 */
[----:B------:R-:W-:Y:S01]  /*0bc0*/  NOP ;  /* 0x0000000000007918 */ /* 0x000fe20000000000 */
[----:B----4-:R-:W-:-:S13]  /*0bd0*/  ISETP.NE.AND P0, PT, R0, 0x5, PT ;  /* 0x000000050000780c */ /* 0x010fda0003f05270 */
[----:B------:R-:W-:Y:S05]  /*0be0*/  @P0 BRA `(.L_x_14) ;  /* 0x0000000000540947 */ /* 0x000fea0003800000 */
[----:B---3--:R-:W-:Y:S01]  /*0bf0*/  UMOV UR9, 0x400 ;  /* 0x0000040000097882 */ /* 0x008fe20000000000 */
[----:B--2---:R-:W-:Y:S01]  /*0c00*/  UMOV UR8, 0x1 ;  /* 0x0000000100087882 */ /* 0x004fe20000000000 */
        /* <DEDUP_REMOVED lines=13> */
[----:B------:R4:W1:Y:S01]  /*0ce0*/  SYNCS.EXCH.64 URZ, [UR9+0x168], UR14 ;  /* 0x0001680e09ff75b2 */ /* 0x0008620008000100 */
[----:B------:R4:W1:Y:S01]  /*0cf0*/  SYNCS.EXCH.64 URZ, [UR9+0x150], UR12 ;  /* 0x0001500c09ff75b2 */ /* 0x0008620008000100 */
[----:B------:R4:W1:Y:S01]  /*0d00*/  SYNCS.EXCH.64 URZ, [UR9+0x170], UR14 ;  /* 0x0001700e09ff75b2 */ /* 0x0008620008000100 */
[----:B------:R4:W1:Y:S01]  /*0d10*/  SYNCS.EXCH.64 URZ, [UR9+0x158], UR12 ;  /* 0x0001580c09ff75b2 */ /* 0x0008620008000100 */
[----:B------:R4:W1:Y:S02]  /*0d20*/  SYNCS.EXCH.64 URZ, [UR9+0x178], UR14 ;  /* 0x0001780e09ff75b2 */ /* 0x0008640008000100 */
[----:B----4-:R-:W-:Y:S01]  /*0d30*/  NOP ;  /* 0x0000000000007918 */ /* 0x010fe20000000000 */
.L_x_14:
[----:B------:R-:W4:Y:S01]  /*0d40*/  SHFL.IDX PT, R0, R66, RZ, 0x1f ;  /* 0x00001fff42007589 */ /* 0x000f2200000e0000 */
[----:B------:R-:W-:Y:S01]  /*0d50*/  ISETP.NE.OR P1, PT, RZ, UR10, !P1 ;  /* 0x0000000aff007c0c */ /* 0x000fe2000cf25670 */
[----:B------:R-:W-:Y:S01]  /*0d60*/  NOP ;  /* 0x0000000000007918 */ /* 0x000fe20000000000 */
[----:B----4-:R-:W-:-:S13]  /*0d70*/  ISETP.NE.AND P0, PT, R0, 0x3, PT ;  /* 0x000000030000780c */ /* 0x010fda0003f05270 */
[----:B------:R-:W-:Y:S05]  /*0d80*/  @P0 BRA `(.L_x_15) ;  /* 0x0000000000340947 */ /* 0x000fea0003800000 */
[----:B--2---:R-:W-:Y:S01]  /*0d90*/  UMOV UR8, 0x400 ;  /* 0x0000040000087882 */ /* 0x004fe20000000000 */
[----:B------:R-:W-:Y:S01]  /*0da0*/  UMOV UR7, 0x20 ;  /* 0x0000002000077882 */ /* 0x000fe20000000000 */
[----:B------:R-:W-:Y:S02]  /*0db0*/  ULEA UR8, UR37, UR8, 0x18 ;  /* 0x0000000825087291 */ /* 0x000fe4000f8ec0ff */
[----:B---3--:R-:W-:-:S04]  /*0dc0*/  UIADD3 UR12, UPT, UPT, -UR7, 0x100000, URZ ;  /* 0x00100000070c7890 */ /* 0x008fc8000fffe1ff */
[----:B------:R-:W-:Y:S02]  /*0dd0*/  USHF.L.U32 UR13, UR12, 0xb, URZ ;  /* 0x0000000b0c0d7899 */ /* 0x000fe400080006ff */
[----:B------:R-:W-:Y:S01]  /*0de0*/  USHF.L.U32 UR12, UR12, 0x1, URZ ;  /* 0x000000010c0c7899 */ /* 0x000fe200080006ff */
[----:B------:R-:W-:Y:S01]  /*0df0*/  ELECT P0, URZ, PT ;  /* 0x0000000000ff782f */ /* 0x000fe20003800000 */
[----:B------:R-:W2:Y:S10]  /*0e00*/  FENCE.VIEW.ASYNC.S ;  /* 0x00000000000073c6 */ /* 0x000eb40000000000 */
[----:B--2---:R4:W2:Y:S01]  /*0e10*/  SYNCS.EXCH.64 URZ, [UR8+0x180], UR12 ;  /* 0x0001800c08ff75b2 */ /* 0x0048a20008000100 */
[----:B------:R4:W3:Y:S01]  /*0e20*/  SYNCS.EXCH.64 URZ, [UR8+0x190], UR12 ;  /* 0x0001900c08ff75b2 */ /* 0x0008e20008000100 */
[----:B------:R4:W1:Y:S01]  /*0e30*/  SYNCS.EXCH.64 URZ, [UR8+0x188], UR12 ;  /* 0x0001880c08ff75b2 */ /* 0x0008620008000100 */
[----:B------:R4:W1:Y:S02]  /*0e40*/  SYNCS.EXCH.64 URZ, [UR8+0x198], UR12 ;  /* 0x0001980c08ff75b2 */ /* 0x0008640008000100 */
[----:B----4-:R-:W-:Y:S01]  /*0e50*/  NOP ;  /* 0x0000000000007918 */ /* 0x010fe20000000000 */
.L_x_15:
[----:B------:R-:W-:Y:S01]  /*0e60*/  VOTEU.ALL UP1, P1 ;  /* 0x0000000000ff7886 */ /* 0x000fe20000820000 */
[----:B--2---:R-:W2:Y:S01]  /*0e70*/  LDCU UR8, c[0x0][0x36c] ;  /* 0x00006d80ff0877ac */ /* 0x004ea20008000800 */
[----:B------:R-:W-:Y:S01]  /*0e80*/  NOP ;  /* 0x0000000000007918 */ /* 0x000fe20000000000 */
[----:B------:R-:W-:Y:S01]  /*0e90*/  LOP3.LUT R10, R72, 0x1f, RZ, 0xc0, !PT ;  /* 0x0000001f480a7812 */ /* 0x000fe200078ec0ff */
[----:B---3--:R-:W-:Y:S01]  /*0ea0*/  UMOV UR12, 0x20 ;  /* 0x00000020000c7882 */ /* 0x008fe20000000000 */
[----:B------:R-:W-:Y:S01]  /*0eb0*/  @!UP1 UMOV UR7, 0x400 ;  /* 0x0000040000079882 */ /* 0x000fe20000000000 */
[----:B------:R-:W-:-:S04]  /*0ec0*/  @!UP1 UIADD3 UR12, UPT, UPT, -UR12, 0x100000, URZ ;  /* 0x001000000c0c9890 */ /* 0x000fc8000fffe1ff */
[----:B------:R-:W-:Y:S02]  /*0ed0*/  @!UP1 USHF.L.U32 UR13, UR12, 0xb, URZ ;  /* 0x0000000b0c0d9899 */ /* 0x000fe400080006ff */
[----:B------:R-:W-:Y:S02]  /*0ee0*/  @!UP1 USHF.L.U32 UR12, UR12, 0x1, URZ ;  /* 0x000000010c0c9899 */ /* 0x000fe400080006ff */
[----:B------:R-:W-:Y:S01]  /*0ef0*/  @!UP1 ULEA UR7, UR37, UR7, 0x18 ;  /* 0x0000000725079291 */ /* 0x000fe2000f8ec0ff */
[----:B------:R-:W-:Y:S01]  /*0f00*/  VOTEU.ALL UP1, P1 ;  /* 0x0000000000ff7886 */ /* 0x000fe20000820000 */
[----:B------:R-:W-:Y:S01]  /*0f10*/  UISETP.NE.AND UP4, UPT, UR10, URZ, UPT ;  /* 0x000000ff0a00728c */ /* 0x000fe2000bf85270 */
[----:B------:R-:W3:Y:S09]  /*0f20*/  FENCE.VIEW.ASYNC.S ;  /* 0x00000000000073c6 */ /* 0x000ef20000000000 */
[----:B---3--:R3:W4:Y:S01]  /*0f30*/  @!UP1 SYNCS.EXCH.64 URZ, [UR7+0x1a0], UR12 ;  /* 0x0001a00c07ff95b2 */ /* 0x0087220008000100 */
[----:B--2---:R-:W-:-:S09]  /*0f40*/  UISETP.EQ.U32.AND UP1, UPT, UR8, 0x1, UPT ;  /* 0x000000010800788c */ /* 0x004fd2000bf22070 */
[----:B------:R-:W-:Y:S05]  /*0f50*/  BRA.U !UP1, `(.L_x_16) ;  /* 0x0000000109087547 */ /* 0x000fea000b800000 */
[----:B-1--4-:R-:W-:Y:S01]  /*0f60*/  UCGABAR_ARV ;  /* 0x00000000000079c7 */ /* 0x012fe20008000000 */
[----:B------:R-:W-:Y:S05]  /*0f70*/  BRA `(.L_x_17) ;  /* 0x0000000000047947 */ /* 0x000fea0003800000 */
.L_x_16:
[----:B-1--4-:R-:W-:Y:S01]  /*0f80*/  NOP ;  /* 0x0000000000007918 */ /* 0x012fe20000000000 */
.L_x_17:
[----:B------:R-:W1:Y:S01]  /*0f90*/  S2R R11, SR_CTAID.X ;  /* 0x00000000000b7919 */ /* 0x000e620000002500 */
[----:B------:R-:W-:-:S05]  /*0fa0*/  CS2R.32 R60, SR_CgaSize ;  /* 0x00000000003c7805 */ /* 0x000fca0000008a00 */
[----:B------:R-:W-:-:S05]  /*0fb0*/  IMAD R60, R60, -0xa0, RZ ;  /* 0xffffff603c3c7824 */ /* 0x000fca00078e02ff */
[----:B------:R-:W-:-:S14]  /*0fc0*/  R2UR UR8, R60 ;  /* 0x000000003c0872ca */ /* 0x000fdc00000e0000 */
[----:B------:R-:W2:Y:S01]  /*0fd0*/  LDCU UR8, c[0x0][UR8+0x2b0] ;  /* 0x00005600080877ac */ /* 0x000ea20008000800 */
[----:B------:R-:W-:-:S05]  /*0fe0*/  CS2R.32 R0, SR_CgaSize ;  /* 0x0000000000007805 */ /* 0x000fca0000008a00 */
[----:B------:R-:W-:-:S06]  /*0ff0*/  IMAD R0, R0, -0xa0, RZ ;  /* 0xffffff6000007824 */ /* 0x000fcc00078e02ff */
[----:B------:R-:W4:Y:S01]  /*1000*/  LDC R0, c[0x0][R0+0x2a0] ;  /* 0x0000a80000007b82 */ /* 0x000f220000000800 */
[----:B------:R-:W-:Y:S01]  /*1010*/  PRMT R8, RZ, 0x7610, R8 ;  /* 0x00007610ff087816 */ /* 0x000fe20000000008 */
[----:B------:R-:W2:Y:S01]  /*1020*/  S2R R20, SR_CTAID.Y ;  /* 0x0000000000147919 */ /* 0x000ea20000002600 */
[----:B------:R-:W-:-:S05]  /*1030*/  CS2R.32 R60, SR_CgaSize ;  /* 0x00000000003c7805 */ /* 0x000fca0000008a00 */
[----:B------:R-:W-:-:S05]  /*1040*/  IMAD R60, R60, -0xa0, RZ ;  /* 0xffffff603c3c7824 */ /* 0x000fca00078e02ff */
[----:B---3--:R-:W-:-:S14]  /*1050*/  R2UR UR7, R60 ;  /* 0x000000003c0772ca */ /* 0x008fdc00000e0000 */
[----:B------:R-:W3:Y:S01]  /*1060*/  LDCU UR7, c[0x0][UR7+0x2b4] ;  /* 0x00005680070777ac */ /* 0x000ee20008000800 */
[----:B------:R-:W-:Y:S01]  /*1070*/  UISETP.NE.AND UP2, UPT, UR10, 0x2, UPT ;  /* 0x000000020a00788c */ /* 0x000fe2000bf45270 */
[----:B------:R-:W2:Y:S01]  /*1080*/  LDC R9, c[0x0][0xb24] ;  /* 0x0002c900ff097b82 */ /* 0x000ea20000000800 */
[----:B------:R-:W-:-:S05]  /*1090*/  CS2R.32 R58, SR_CgaSize ;  /* 0x00000000003a7805 */ /* 0x000fca0000008a00 */
[----:B------:R-:W-:-:S06]  /*10a0*/  IMAD R58, R58, -0xa0, RZ ;  /* 0xffffff603a3a7824 */ /* 0x000fcc00078e02ff */
[----:B------:R-:W4:Y:S08]  /*10b0*/  LDC R58, c[0x0][R58+0x2a4] ;  /* 0x0000a9003a3a7b82 */ /* 0x000f300000000800 */
[----:B------:R-:W4:Y:S01]  /*10c0*/  LDC R26, c[0x0][0xb24] ;  /* 0x0002c900ff1a7b82 */ /* 0x000f220000000800 */
[----:B-1----:R-:W-:Y:S01]  /*10d0*/  I2FP.F32.U32 R4, R11 ;  /* 0x0000000b00047245 */ /* 0x002fe20000201000 */
[----:B------:R-:W-:-:S06]  /*10e0*/  IMAD.MOV.U32 R21, RZ, RZ, R11 ;  /* 0x000000ffff157224 */ /* 0x000fcc00078e000b */
[----:B------:R-:W1:Y:S01]  /*10f0*/  S2UR UR36, SR_CTAID.Z ;  /* 0x00000000002479c3 */ /* 0x000e620000002700 */
[----:B--2---:R-:W-:Y:S02]  /*1100*/  ISETP.GE.AND P0, PT, R9, 0x1, PT ;  /* 0x000000010900780c */ /* 0x004fe40003f06270 */
[----:B------:R-:W-:Y:S01]  /*1110*/  I2FP.F32.U32 R2, R20 ;  /* 0x0000001400027245 */ /* 0x000fe20000201000 */
[----:B------:R-:W-:-:S04]  /*1120*/  FMUL R4, R4, UR8 ;  /* 0x0000000804047c20 */ /* 0x000fc80008400000 */
[----:B---3--:R-:W-:Y:S01]  /*1130*/  FMUL R2, R2, UR7 ;  /* 0x0000000702027c20 */ /* 0x008fe20008400000 */
[----:B------:R-:W2:Y:S01]  /*1140*/  F2I.U32.TRUNC.NTZ R60, R4 ;  /* 0x00000004003c7305 */ /* 0x000ea2000020f000 */
[----:B------:R-:W3:Y:S07]  /*1150*/  LDCU UR7, c[0x0][0xb30] ;  /* 0x00016600ff0777ac */ /* 0x000eee0008000800 */
[----:B------:R-:W1:Y:S01]  /*1160*/  F2I.U32.TRUNC.NTZ R3, R2 ;  /* 0x0000000200037305 */ /* 0x000e62000020f000 */
[----:B--2---:R-:W-:-:S04]  /*1170*/  IMAD.MOV R60, RZ, RZ, -R60 ;  /* 0x000000ffff3c7224 */ /* 0x004fc800078e0a3c */
[----:B----4-:R-:W-:Y:S01]  /*1180*/  IMAD R60, R0, R60, R11 ;  /* 0x0000003c003c7224 */ /* 0x010fe200078e020b */
[----:B------:R-:W-:Y:S01]  /*1190*/  PRMT R0, RZ, 0x7610, R0 ;  /* 0x00007610ff007816 */ /* 0x000fe20000000000 */
[----:B---3--:R-:W-:Y:S01]  /*11a0*/  UISETP.NE.AND UP3, UPT, UR7, 0x1, UPT ;  /* 0x000000010700788c */ /* 0x008fe2000bf65270 */
[----:B-1----:R-:W-:-:S05]  /*11b0*/  IADD3 R3, PT, PT, -R3, RZ, RZ ;  /* 0x000000ff03037210 */ /* 0x002fca0007ffe1ff */
[----:B------:R-:W-:Y:S01]  /*11c0*/  IMAD R58, R58, R3, R20 ;  /* 0x000000033a3a7224 */ /* 0x000fe200078e0214 */
[----:B------:R-:W-:Y:S06]  /*11d0*/  BRA.U UP4, `(.L_x_18) ;  /* 0x0000000104247547 */ /* 0x000fec000b800000 */
[----:B------:R-:W-:Y:S01]  /*11e0*/  ISETP.NE.AND P1, PT, R58, RZ, PT ;  /* 0x000000ff3a00720c */ /* 0x000fe20003f25270 */
[----:B------:R-:W-:Y:S01]  /*11f0*/  IMAD.MOV.U32 R0, RZ, RZ, 0x3 ;  /* 0x00000003ff007424 */ /* 0x000fe200078e00ff */
[C---:B------:R-:W-:Y:S02]  /*1200*/  LOP3.LUT R3, R60.reuse, 0xfffffffe, RZ, 0xc0, !PT ;  /* 0xfffffffe3c037812 */ /* 0x040fe400078ec0ff */
[----:B------:R-:W-:Y:S02]  /*1210*/  ISETP.LT.U32.OR P1, PT, R60, 0x2, !P1 ;  /* 0x000000023c00780c */ /* 0x000fe40004f21470 */
[----:B------:R-:W-:Y:S02]  /*1220*/  SHF.L.U32 R0, R0, R3, RZ ;  /* 0x0000000300007219 */ /* 0x000fe400000006ff */
[----:B------:R-:W-:Y:S02]  /*1230*/  SEL R5, RZ, 0x1, !P1 ;  /* 0x00000001ff057807 */ /* 0x000fe40004800000 */
[----:B------:R-:W-:-:S05]  /*1240*/  SEL R2, RZ, 0x2, !P1 ;  /* 0x00000002ff027807 */ /* 0x000fca0004800000 */
[----:B------:R-:W-:-:S05]  /*1250*/  IMAD.IADD R2, R5, 0x1, R2 ;  /* 0x0000000105027824 */ /* 0x000fca00078e0202 */
[----:B------:R-:W-:Y:S02]  /*1260*/  PRMT R8, R2, 0x7610, R8 ;  /* 0x0000761002087816 */ /* 0x000fe40000000008 */
.L_x_18:
[----:B------:R-:W-:Y:S05]  /*1270*/  @!P0 BRA `(.L_x_19) ;  /* 0x0000000000b88947 */ /* 0x000fea0003800000 */
[----:B------:R-:W1:Y:S01]  /*1280*/  LDC.64 R4, c[0x0][0xb18] ;  /* 0x0002c600ff047b82 */ /* 0x000e620000000a00 */
[----:B------:R-:W-:-:S07]  /*1290*/  ISETP.NE.AND P0, PT, R9, 0x1, PT ;  /* 0x000000010900780c */ /* 0x000fce0003f05270 */
[----:B------:R-:W2:Y:S08]  /*12a0*/  LDC R14, c[0x0][0xb0c] ;  /* 0x0002c300ff0e7b82 */ /* 0x000eb00000000800 */
[----:B------:R-:W3:Y:S08]  /*12b0*/  LDC R13, c[0x0][0x370] ;  /* 0x0000dc00ff0d7b82 */ /* 0x000ef00000000800 */
[----:B------:R-:W4:Y:S01]  /*12c0*/  LDC R16, c[0x0][0x374] ;  /* 0x0000dd00ff107b82 */ /* 0x000f220000000800 */
[----:B-1----:R-:W-:-:S07]  /*12d0*/  ISETP.NE.AND P1, PT, R4, 0x1, PT ;  /* 0x000000010400780c */ /* 0x002fce0003f25270 */
[----:B------:R-:W3:Y:S01]  /*12e0*/  LDC.64 R6, c[0x0][0xb10] ;  /* 0x0002c400ff067b82 */ /* 0x000ee20000000a00 */
[----:B--2---:R-:W-:-:S07]  /*12f0*/  ISETP.NE.AND P2, PT, R14, 0x1, PT ;  /* 0x000000010e00780c */ /* 0x004fce0003f45270 */
[----:B------:R-:W1:Y:S08]  /*1300*/  LDC R12, c[0x0][0xb20] ;  /* 0x0002c800ff0c7b82 */ /* 0x000e700000000800 */
[----:B------:R-:W2:Y:S01]  /*1310*/  LDC.64 R2, c[0x0][0xb28] ;  /* 0x0002ca00ff027b82 */ /* 0x000ea20000000a00 */
[----:B----4-:R-:W-:-:S04]  /*1320*/  IMAD.HI.U32 R15, R16, R5, RZ ;  /* 0x00000005100f7227 */ /* 0x010fc800078e00ff */
[----:B------:R-:W-:-:S04]  /*1330*/  IMAD.HI.U32 R5, R20, R5, RZ ;  /* 0x0000000514057227 */ /* 0x000fc800078e00ff */
[----:B---3--:R-:W-:-:S04]  /*1340*/  IMAD.HI.U32 R18, R13, R6, RZ ;  /* 0x000000060d127227 */ /* 0x008fc800078e00ff */
[C---:B------:R-:W-:Y:S01]  /*1350*/  IMAD.HI.U32 R22, R11.reuse, R6, RZ ;  /* 0x000000060b167227 */ /* 0x040fe200078e00ff */
[-C--:B------:R-:W-:Y:S02]  /*1360*/  @P2 SHF.R.U32.HI R13, RZ, R7.reuse, R18 ;  /* 0x00000007ff0d2219 */ /* 0x080fe40000011612 */
[-C--:B-1----:R-:W-:Y:S02]  /*1370*/  @P1 SHF.R.U32.HI R16, RZ, R12.reuse, R15 ;  /* 0x0000000cff101219 */ /* 0x082fe4000001160f */
[----:B------:R-:W-:Y:S02]  /*1380*/  SHF.R.U32.HI R5, RZ, R12, R5 ;  /* 0x0000000cff057219 */ /* 0x000fe40000011605 */
[----:B------:R-:W-:Y:S02]  /*1390*/  SHF.R.U32.HI R22, RZ, R7, R22 ;  /* 0x00000007ff167219 */ /* 0x000fe40000011616 */
[----:B------:R-:W-:Y:S01]  /*13a0*/  SEL R5, R20, R5, !P1 ;  /* 0x0000000514057207 */ /* 0x000fe20004800000 */
[----:B--2---:R-:W-:Y:S01]  /*13b0*/  IMAD.HI.U32 R18, R16, R2, RZ ;  /* 0x0000000210127227 */ /* 0x004fe200078e00ff */
[----:B------:R-:W-:-:S02]  /*13c0*/  SEL R21, R11, R22, !P2 ;  /* 0x000000160b157207 */ /* 0x000fc40005000000 */
[----:B------:R-:W-:Y:S01]  /*13d0*/  IADD3 R7, PT, PT, -R5, RZ, RZ ;  /* 0x000000ff05077210 */ /* 0x000fe20007ffe1ff */
[----:B------:R-:W-:Y:S01]  /*13e0*/  IMAD.HI.U32 R6, R13, R2, RZ ;  /* 0x000000020d067227 */ /* 0x000fe200078e00ff */
[----:B------:R-:W-:-:S03]  /*13f0*/  @P0 SHF.R.U32.HI R16, RZ, R3, R18 ;  /* 0x00000003ff100219 */ /* 0x000fc60000011612 */
[----:B------:R-:W-:Y:S01]  /*1400*/  IMAD R7, R4, R7, R20 ;  /* 0x0000000704077224 */ /* 0x000fe200078e0214 */
[----:B------:R-:W-:Y:S01]  /*1410*/  @P0 SHF.R.U32.HI R13, RZ, R3, R6 ;  /* 0x00000003ff0d0219 */ /* 0x000fe20000011606 */
[----:B------:R-:W-:-:S04]  /*1420*/  IMAD R16, R16, R9, RZ ;  /* 0x0000000910107224 */ /* 0x000fc800078e02ff */
[----:B------:R-:W-:Y:S01]  /*1430*/  IMAD R6, R13, R9, RZ ;  /* 0x000000090d067224 */ /* 0x000fe200078e02ff */
[----:B------:R-:W-:-:S04]  /*1440*/  ISETP.GE.AND P1, PT, R5, R16, PT ;  /* 0x000000100500720c */ /* 0x000fc80003f26270 */
[----:B------:R-:W-:Y:S01]  /*1450*/  ISETP.GE.OR P1, PT, R21, R6, P1 ;  /* 0x000000061500720c */ /* 0x000fe20000f26670 */
[----:B------:R-:W-:-:S05]  /*1460*/  IMAD.HI.U32 R6, R5, R2, RZ ;  /* 0x0000000205067227 */ /* 0x000fca00078e00ff */
[----:B------:R-:W-:-:S04]  /*1470*/  SHF.R.U32.HI R6, RZ, R3, R6 ;  /* 0x00000003ff067219 */ /* 0x000fc80000011606 */
[----:B------:R-:W-:-:S03]  /*1480*/  SEL R6, R5, R6, !P0 ;  /* 0x0000000605067207 */ /* 0x000fc60004000000 */
[----:B------:R-:W-:Y:S01]  /*1490*/  @!P1 IMAD.HI.U32 R12, R21, R2, RZ ;  /* 0x00000002150c9227 */ /* 0x000fe200078e00ff */
[----:B------:R-:W-:-:S04]  /*14a0*/  IADD3 R2, PT, PT, -R6, RZ, RZ ;  /* 0x000000ff06027210 */ /* 0x000fc80007ffe1ff */
[----:B------:R-:W-:Y:S01]  /*14b0*/  @!P1 SHF.R.U32.HI R12, RZ, R3, R12 ;  /* 0x00000003ff0c9219 */ /* 0x000fe2000001160c */
[----:B------:R-:W-:-:S03]  /*14c0*/  IMAD R2, R9, R2, R5 ;  /* 0x0000000209027224 */ /* 0x000fc600078e0205 */
[----:B------:R-:W-:-:S05]  /*14d0*/  @!P1 SEL R3, R21, R12, !P0 ;  /* 0x0000000c15039207 */ /* 0x000fca0004000000 */
[--C-:B------:R-:W-:Y:S02]  /*14e0*/  @!P1 IMAD.IADD R6, R6, 0x1, -R3.reuse ;  /* 0x0000000106069824 */ /* 0x100fe400078e0a03 */
[----:B------:R-:W-:Y:S01]  /*14f0*/  @!P1 IMAD R3, R2, R13, R3 ;  /* 0x0000000d02039224 */ /* 0x000fe200078e0203 */
[----:B------:R-:W-:Y:S01]  /*1500*/  IADD3 R2, PT, PT, -R21, RZ, RZ ;  /* 0x000000ff15027210 */ /* 0x000fe20007ffe1ff */
[----:B------:R-:W-:Y:S02]  /*1510*/  @!P1 IMAD R5, R6, R9, R21 ;  /* 0x0000000906059224 */ /* 0x000fe400078e0215 */
[----:B------:R-:W-:Y:S02]  /*1520*/  @!P1 IMAD.MOV.U32 R21, RZ, RZ, R3 ;  /* 0x000000ffff159224 */ /* 0x000fe400078e0003 */
[----:B------:R-:W-:Y:S02]  /*1530*/  IMAD R2, R14, R2, R11 ;  /* 0x000000020e027224 */ /* 0x000fe400078e020b */
[----:B------:R-:W-:-:S02]  /*1540*/  IMAD R20, R5, R4, R7 ;  /* 0x0000000405147224 */ /* 0x000fc400078e0207 */
[----:B------:R-:W-:Y:S02]  /*1550*/  IMAD R21, R21, R14, R2 ;  /* 0x0000000e15157224 */ /* 0x000fe400078e0202 */
.L_x_19:
[----:B------:R-:W-:Y:S05]  /*1560*/  BRA.U UP3, `(.L_x_20) ;  /* 0x0000000103407547 */ /* 0x000fea000b800000 */
[----:B------:R-:W1:Y:S08]  /*1570*/  LDC.64 R4, c[0x0][0xb10] ;  /* 0x0002c400ff047b82 */ /* 0x000e700000000a00 */
[----:B------:R-:W2:Y:S08]  /*1580*/  LDC.64 R2, c[0x0][0xb18] ;  /* 0x0002c600ff027b82 */ /* 0x000eb00000000a00 */
[----:B------:R-:W3:Y:S08]  /*1590*/  LDC R6, c[0x0][0xb20] ;  /* 0x0002c800ff067b82 */ /* 0x000ef00000000800 */
[----:B------:R-:W4:Y:S01]  /*15a0*/  LDC R12, c[0x0][0xb0c] ;  /* 0x0002c300ff0c7b82 */ /* 0x000f220000000800 */
[----:B-1----:R-:W-:-:S05]  /*15b0*/  IMAD.HI.U32 R4, R21, R4, RZ ;  /* 0x0000000415047227 */ /* 0x002fca00078e00ff */
[----:B------:R-:W-:Y:S01]  /*15c0*/  SHF.R.U32.HI R4, RZ, R5, R4 ;  /* 0x00000005ff047219 */ /* 0x000fe20000011604 */
[----:B--2---:R-:W-:Y:S01]  /*15d0*/  IMAD.HI.U32 R3, R20, R3, RZ ;  /* 0x0000000314037227 */ /* 0x004fe200078e00ff */
[----:B------:R-:W-:-:S04]  /*15e0*/  ISETP.NE.AND P0, PT, R2, 0x1, PT ;  /* 0x000000010200780c */ /* 0x000fc80003f05270 */
[----:B---3--:R-:W-:-:S04]  /*15f0*/  SHF.R.U32.HI R3, RZ, R6, R3 ;  /* 0x00000006ff037219 */ /* 0x008fc80000011603 */
[----:B------:R-:W-:Y:S02]  /*1600*/  SEL R3, R20, R3, !P0 ;  /* 0x0000000314037207 */ /* 0x000fe40004000000 */
[----:B----4-:R-:W-:-:S04]  /*1610*/  ISETP.NE.AND P1, PT, R12, 0x1, PT ;  /* 0x000000010c00780c */ /* 0x010fc80003f25270 */
[----:B------:R-:W-:-:S05]  /*1620*/  SEL R6, R21, R4, !P1 ;  /* 0x0000000415067207 */ /* 0x000fca0004800000 */
[----:B------:R-:W-:Y:S02]  /*1630*/  IMAD.IADD R4, R3, 0x1, -R6 ;  /* 0x0000000103047824 */ /* 0x000fe400078e0a06 */
[----:B------:R-:W-:Y:S02]  /*1640*/  IMAD.IADD R3, R6, 0x1, -R3 ;  /* 0x0000000106037824 */ /* 0x000fe400078e0a03 */
[----:B------:R-:W-:Y:S02]  /*1650*/  IMAD R21, R4, R12, R21 ;  /* 0x0000000c04157224 */ /* 0x000fe400078e0215 */
[----:B------:R-:W-:Y:S02]  /*1660*/  IMAD R20, R3, R2, R20 ;  /* 0x0000000203147224 */ /* 0x000fe400078e0214 */
.L_x_20:
[----:B------:R-:W-:Y:S05]  /*1670*/  BRA.U !UP1, `(.L_x_21) ;  /* 0x00000001090c7547 */ /* 0x000fea000b800000 */
[----:B------:R-:W-:Y:S01]  /*1680*/  UCGABAR_WAIT ;  /* 0x0000000000007dc7 */ /* 0x000fe20008000000 */
[----:B------:R-:W-:Y:S01]  /*1690*/  CCTL.IVALL ;  /* 0x00000000ff00798f */ /* 0x000fe20002000000 */
[----:B------:R-:W-:Y:S05]  /*16a0*/  BRA `(.L_x_22) ;  /* 0x0000000000047947 */ /* 0x000fea0003800000 */
.L_x_21:
[----:B------:R-:W-:Y:S06]  /*16b0*/  BAR.SYNC.DEFER_BLOCKING 0x0 ;  /* 0x0000000000007b1d */ /* 0x000fec0000010000 */
.L_x_22:
[----:B------:R-:W-:Y:S05]  /*16c0*/  BRA.U UP2, `(.L_x_23) ;  /* 0x0000001502ec7547 */ /* 0x000fea000b800000 */
[----:B------:R-:W1:Y:S01]  /*16d0*/  LDCU UR4, c[0x0][0x38c] ;  /* 0x00007180ff0477ac */ /* 0x000e620008000800 */
[----:B------:R-:W2:Y:S01]  /*16e0*/  LDC R9, c[0x0][0x370] ;  /* 0x0000dc00ff097b82 */ /* 0x000ea20000000800 */
[----:B------:R-:W-:Y:S01]  /*16f0*/  IMAD.SHL.U32 R16, R11, 0x40, RZ ;  /* 0x000000400b107824 */ /* 0x000fe200078e00ff */
[----:B------:R-:W-:Y:S01]  /*1700*/  PLOP3.LUT P1, PT, PT, PT, UP5, 0x80, 0x8 ;  /* 0x000000000008781c */ /* 0x000fe20003f2f058 */
[----:B------:R-:W-:Y:S01]  /*1710*/  HFMA2 R12, -RZ, RZ, 0, 0 ;  /* 0x00000000ff0c7431 */ /* 0x000fe200000001ff */
[----:B------:R-:W-:Y:S01]  /*1720*/  UISETP.NE.AND UP1, UPT, UR10, URZ, UPT ;  /* 0x000000ff0a00728c */ /* 0x000fe2000bf25270 */
[----:B------:R-:W-:Y:S01]  /*1730*/  ISETP.NE.AND P4, PT, R10, RZ, P5 ;  /* 0x000000ff0a00720c */ /* 0x000fe20002f85270 */
[----:B------:R-:W-:Y:S01]  /*1740*/  IMAD.MOV.U32 R15, RZ, RZ, 0x1 ;  /* 0x00000001ff0f7424 */ /* 0x000fe200078e00ff */
[----:B------:R-:W-:Y:S01]  /*1750*/  PLOP3.LUT P1, PT, P1, PT, PT, 0x8, 0x80 ;  /* 0x000000000080781c */ /* 0x000fe20000f2e170 */
[----:B------:R-:W3:Y:S01]  /*1760*/  LDC R0, c[0x0][0x374] ;  /* 0x0000dd00ff007b82 */ /* 0x000ee20000000800 */
[----:B------:R-:W-:Y:S01]  /*1770*/  IMAD.MOV.U32 R14, RZ, RZ, RZ ;  /* 0x000000ffff0e7224 */ /* 0x000fe200078e00ff */
[----:B------:R-:W-:Y:S01]  /*1780*/  MOV R8, 0x1 ;  /* 0x0000000100087802 */ /* 0x000fe20000000f00 */
[----:B------:R-:W-:Y:S01]  /*1790*/  IMAD.MOV.U32 R10, RZ, RZ, RZ ;  /* 0x000000ffff0a7224 */ /* 0x000fe200078e00ff */
[----:B------:R-:W-:Y:S01]  /*17a0*/  LOP3.LUT R16, R16, 0x40, RZ, 0xc0, !PT ;  /* 0x0000004010107812 */ /* 0x000fe200078ec0ff */
[----:B------:R-:W4:Y:S01]  /*17b0*/  LDCU.64 UR14, c[0x0][0x348] ;  /* 0x00006900ff0e77ac */ /* 0x000f220008000a00 */
[----:B-1----:R-:W-:-:S02]  /*17c0*/  UIADD3 UR5, UPT, UPT, UR4, 0x3f, URZ ;  /* 0x0000003f04057890 */ /* 0x002fc4000fffe0ff */
[----:B------:R-:W-:Y:S02]  /*17d0*/  USEL UR22, UR6, 0x2, UP1 ;  /* 0x0000000206167887 */ /* 0x000fe40008800000 */
[----:B------:R-:W-:Y:S01]  /*17e0*/  USHF.R.S32.HI UR7, URZ, 0x1f, UR5 ;  /* 0x0000001fff077899 */ /* 0x000fe20008011405 */
[----:B------:R-:W-:-:S03]  /*17f0*/  UMOV UR23, URZ ;  /* 0x000000ff00177c82 */ /* 0x000fc60008000000 */
[----:B------:R-:W-:Y:S02]  /*1800*/  ULEA.HI UR7, UR7, UR5, URZ, 0x6 ;  /* 0x0000000507077291 */ /* 0x000fe4000f8f30ff */
[----:B------:R-:W-:Y:S02]  /*1810*/  UIADD3 UR5, UPT, UPT, UR4, -0x1, URZ ;  /* 0xffffffff04057890 */ /* 0x000fe4000fffe0ff */
[----:B------:R-:W-:Y:S02]  /*1820*/  USHF.R.S32.HI UR7, URZ, 0x6, UR7 ;  /* 0x00000006ff077899 */ /* 0x000fe40008011407 */
[----:B------:R-:W-:Y:S02]  /*1830*/  UISETP.GE.U32.AND UP2, UPT, UR5, -0x7f, UPT ;  /* 0xffffff810500788c */ /* 0x000fe4000bf46070 */
[----:B------:R-:W-:Y:S02]  /*1840*/  UISETP.LT.U32.AND UP0, UPT, UR7, 0xd, UPT ;  /* 0x0000000d0700788c */ /* 0x000fe4000bf01070 */
[----:B------:R-:W-:-:S02]  /*1850*/  UIADD3 UR4, UPT, UPT, UR4, 0x7e, URZ ;  /* 0x0000007e04047890 */ /* 0x000fc4000fffe0ff */
[----:B------:R-:W-:-:S04]  /*1860*/  USEL UR5, UR7, 0xd, UP0 ;  /* 0x0000000d07057887 */ /* 0x000fc80008000000 */
[----:B------:R-:W-:Y:S02]  /*1870*/  UIADD3 UR21, UPT, UPT, UR5, -0x1, URZ ;  /* 0xffffffff05157890 */ /* 0x000fe4000fffe0ff */
[----:B------:R-:W-:Y:S02]  /*1880*/  @UP2 UIADD3 UR21, UPT, UPT, UR5, URZ, URZ ;  /* 0x000000ff05152290 */ /* 0x000fe4000fffe0ff */
[----:B------:R-:W-:Y:S02]  /*1890*/  UIADD3 UR24, UPT, UPT, UR7, -UR5, URZ ;  /* 0x8000000507187290 */ /* 0x000fe4000fffe0ff */
[----:B------:R-:W-:Y:S02]  /*18a0*/  UIADD3 UR13, UPT, UPT, UR21, 0x1, URZ ;  /* 0x00000001150d7890 */ /* 0x000fe4000fffe0ff */
[----:B--2-4-:R-:W-:-:S12]  /*18b0*/  UIADD3 UR21, UPT, UPT, -UR21, URZ, URZ ;  /* 0x000000ff15157290 */ /* 0x014fd8000fffe1ff */
.L_x_43:
[----:B------:R-:W-:Y:S01]  /*18c0*/  UISETP.NE.AND UP0, UPT, UR37, URZ, UPT ;  /* 0x000000ff2500728c */ /* 0x000fe2000bf05270 */
[----:B------:R-:W1:Y:S08]  /*18d0*/  S2UR UR37, SR_CgaCtaId ;  /* 0x00000000002579c3 */ /* 0x000e700000008800 */
[----:B------:R-:W-:Y:S05]  /*18e0*/  BRA.U UP0, `(.L_x_24) ;  /* 0x0000000100347547 */ /* 0x000fea000b800000 */
[----:B------:R-:W2:Y:S01]  /*18f0*/  S2R R2, SR_CgaCtaId ;  /* 0x0000000000027919 */ /* 0x000ea20000008800 */
[----:B------:R-:W-:-:S04]  /*1900*/  MOV R3, 0x400 ;  /* 0x0000040000037802 */ /* 0x000fc80000000f00 */
[----:B--2---:R-:W-:Y:S02]  /*1910*/  LEA R3, R2, R3, 0x18 ;  /* 0x0000000302037211 */ /* 0x004fe400078ec0ff */
[----:B------:R-:W-:-:S03]  /*1920*/  SHF.L.U32 R2, R8, 0x1f, RZ ;  /* 0x0000001f08027819 */ /* 0x000fc600000006ff */
[----:B------:R-:W-:-:S04]  /*1930*/  IMAD R3, R10, 0x8, R3 ;  /* 0x000000080a037824 */ /* 0x000fc800078e0203 */
[----:B------:R-:W2:Y:S02]  /*1940*/  SYNCS.PHASECHK.TRANS64.TRYWAIT P0, [R3+URZ+0x190], R2 ;  /* 0x00019002030075a7 */ /* 0x000ea400080011ff */
[----:B--2---:R-:W-:Y:S05]  /*1950*/  @!P0 BRA `(.L_x_25) ;  /* 0x0000007400448947 */ /* 0x004fea0003800000 */
.L_x_159:
[----:B------:R-:W-:Y:S01]  /*1960*/  VIADD R10, R10, 0x1 ;  /* 0x000000010a0a7836 */ /* 0x000fe20000000000 */
[----:B------:R2:W-:Y:S04]  /*1970*/  SYNCS.ARRIVE.TRANS64.A1T0 RZ, [R3+URZ+0x180], RZ ;  /* 0x000180ff03ff79a7 */ /* 0x0005e800081000ff */
[----:B------:R-:W-:-:S04]  /*1980*/  ISETP.NE.AND P0, PT, R10, 0x2, PT ;  /* 0x000000020a00780c */ /* 0x000fc80003f05270 */
[----:B------:R-:W-:Y:S02]  /*1990*/  SEL R10, R10, RZ, P0 ;  /* 0x000000ff0a0a7207 */ /* 0x000fe40000000000 */
[----:B--2---:R-:W-:-:S04]  /*19a0*/  SEL R3, RZ, 0x1, P0 ;  /* 0x00000001ff037807 */ /* 0x004fc80000000000 */
[----:B------:R-:W-:-:S07]  /*19b0*/  LOP3.LUT R8, R8, R3, RZ, 0x3c, !PT ;  /* 0x0000000308087212 */ /* 0x000fce00078e3cff */
.L_x_24:
[----:B------:R-:W-:Y:S01]  /*19c0*/  UMOV UR6, 0x400 ;  /* 0x0000040000067882 */ /* 0x000fe20000000000 */
[----:B------:R-:W-:Y:S01]  /*19d0*/  LEA.HI R3, R21, R21, RZ, 0x1 ;  /* 0x0000001515037211 */ /* 0x000fe200078f08ff */
[----:B-1----:R-:W-:Y:S01]  /*19e0*/  ULEA UR6, UR37, UR6, 0x18 ;  /* 0x0000000625067291 */ /* 0x002fe2000f8ec0ff */
[----:B------:R-:W-:Y:S01]  /*19f0*/  SHF.L.U32 R2, R15, 0x1f, RZ ;  /* 0x0000001f0f027819 */ /* 0x000fe200000006ff */
[----:B------:R-:W-:Y:S01]  /*1a00*/  UISETP.GE.U32.AND UP0, UPT, UR4, 0x7f, UPT ;  /* 0x0000007f0400788c */ /* 0x000fe2000bf06070 */
[C---:B------:R-:W-:Y:S01]  /*1a10*/  R2UR UR9, R16.reuse ;  /* 0x00000000100972ca */ /* 0x040fe200000e0000 */
[----:B------:R-:W-:Y:S01]  /*1a20*/  ULEA UR8, UR23, UR6, 0x3 ;  /* 0x0000000617087291 */ /* 0x000fe2000f8e18ff */
[----:B------:R-:W-:Y:S01]  /*1a30*/  IMAD.SHL.U32 R3, R3, 0x40, RZ ;  /* 0x0000004003037824 */ /* 0x000fe200078e00ff */
[----:B------:R-:W-:Y:S01]  /*1a40*/  R2UR UR11, R16 ;  /* 0x00000000100b72ca */ /* 0x000fe200000e0000 */
[----:B------:R-:W-:-:S03]  /*1a50*/  UMOV UR25, URZ ;  /* 0x000000ff00197c82 */ /* 0x000fc60008000000 */
[----:B------:R-:W-:-:S03]  /*1a60*/  R2UR UR35, R3 ;  /* 0x00000000032372ca */ /* 0x000fc600000e0000 */
[----:B------:R1:W2:Y:S01]  /*1a70*/  SYNCS.PHASECHK.TRANS64.TRYWAIT P0, [UR8+0x68], R2 ;  /* 0x00006802ff0075a7 */ /* 0x0002a20008001108 */
[----:B------:R-:W-:-:S09]  /*1a80*/  R2UR UR8, R20 ;  /* 0x00000000140872ca */ /* 0x000fd200000e0000 */
[----:B------:R-:W-:-:S04]  /*1a90*/  ULOP3.LUT UR35, UR9, 0xffffff80, UR35, 0xf8, !UPT ;  /* 0xffffff8009237892 */ /* 0x000fc8000f8ef823 */
[----:B------:R-:W-:Y:S01]  /*1aa0*/  ULEA UR11, UR8, UR11, 0x7 ;  /* 0x0000000b080b7291 */ /* 0x000fe2000f8e38ff */
[----:B------:R-:W-:Y:S11]  /*1ab0*/  BRA.U !UP0, `(.L_x_26) ;  /* 0x0000000108bc7547 */ /* 0x000ff6000b800000 */
[----:B------:R-:W-:Y:S01]  /*1ac0*/  UMOV UR16, UR21 ;  /* 0x0000001500107c82 */ /* 0x000fe20008000000 */
[----:B------:R-:W-:Y:S01]  /*1ad0*/  UMOV UR17, UR23 ;  /* 0x0000001700117c82 */ /* 0x000fe20008000000 */
[----:B------:R-:W-:-:S05]  /*1ae0*/  UMOV UR34, URZ ;  /* 0x000000ff00227c82 */ /* 0x000fca0008000000 */
.L_x_32:
[----:B------:R-:W-:Y:S01]  /*1af0*/  ULEA UR33, UR17, UR6, 0x3 ;  /* 0x0000000611217291 */ /* 0x000fe2000f8e18ff */
[----:B------:R-:W-:Y:S01]  /*1b00*/  @P5 MOV R3, 0x8000 ;  /* 0x0000800000035802 */ /* 0x000fe20000000f00 */
[----:B-12-4-:R-:W-:Y:S10]  /*1b10*/  @P0 BRA `(.L_x_27) ;  /* 0x00000000000c0947 */ /* 0x016ff40003800000 */
[----:B------:R-:W-:-:S04]  /*1b20*/  SHF.L.U32 R5, R15, 0x1f, RZ ;  /* 0x0000001f0f057819 */ /* 0x000fc800000006ff */
[----:B------:R-:W2:Y:S02]  /*1b30*/  SYNCS.PHASECHK.TRANS64.TRYWAIT P0, [UR33+0x68], R5 ;  /* 0x00006805ff0075a7 */ /* 0x000ea40008001121 */
[----:B--2---:R-:W-:Y:S05]  /*1b40*/  @!P0 BRA `(.L_x_28) ;  /* 0x0000007000dc8947 */ /* 0x004fea0003800000 */
.L_x_27:
[----:B------:R2:W-:Y:S01]  /*1b50*/  @P5 SYNCS.ARRIVE.TRANS64 RZ, [UR33], R3 ;  /* 0x00000003ffff59a7 */ /* 0x0005e20008000021 */
[----:B------:R-:W-:Y:S02]  /*1b60*/  ULOP3.LUT UR8, UR22, 0x2, URZ, 0xfc, !UPT ;  /* 0x0000000216087892 */ /* 0x000fe4000f8efcff */
[----:B------:R-:W-:Y:S02]  /*1b70*/  UIADD3 UR16, UPT, UPT, UR16, 0x1, URZ ;  /* 0x0000000110107890 */ /* 0x000fe4000fffe0ff */
[----:B------:R-:W-:Y:S02]  /*1b80*/  UISETP.NE.AND UP0, UPT, UR8, 0x2, UPT ;  /* 0x000000020800788c */ /* 0x000fe4000bf05270 */
[----:B------:R-:W-:-:S07]  /*1b90*/  UISETP.NE.AND UP2, UPT, UR16, 0x1, UPT ;  /* 0x000000011000788c */ /* 0x000fce000bf45270 */
[----:B------:R-:W-:Y:S05]  /*1ba0*/  BRA.U UP0, `(.L_x_29) ;  /* 0x0000000100047547 */ /* 0x000fea000b800000 */
[----:B------:R-:W-:Y:S05]  /*1bb0*/  BPT.TRAP 0x1 ;  /* 0x000000040000795c */ /* 0x000fea0000300000 */
.L_x_29:
[----:B------:R-:W-:Y:S04]  /*1bc0*/  BSSY.RECONVERGENT B0, `(.L_x_30) ;  /* 0x0000003000007945 */ /* 0x000fe80003800200 */
[----:B------:R-:W-:Y:S05]  /*1bd0*/  @!P4 BRA `(.L_x_31) ;  /* 0x000000000004c947 */ /* 0x000fea0003800000 */
[----:B------:R-:W-:Y:S05]  /*1be0*/  BPT.TRAP 0x1 ;  /* 0x000000040000795c */ /* 0x000fea0000300000 */
.L_x_31:
[----:B------:R-:W-:Y:S05]  /*1bf0*/  BSYNC.RECONVERGENT B0 ;  /* 0x0000000000007941 */ /* 0x000fea0003800200 */
.L_x_30:
[----:B------:R-:W-:Y:S02]  /*1c00*/  UIADD3 UR23, UPT, UPT, UR17, 0x1, URZ ;  /* 0x0000000111177890 */ /* 0x000fe4000fffe0ff */
[----:B------:R-:W-:Y:S02]  /*1c10*/  UIADD3 UR28, UP1, UPT, UR14, 0x80, URZ ;  /* 0x000000800e1c7890 */ /* 0x000fe4000ff3e0ff */
[----:B------:R-:W-:Y:S02]  /*1c20*/  UISETP.NE.AND UP0, UPT, UR23, 0xd, UPT ;  /* 0x0000000d1700788c */ /* 0x000fe4000bf05270 */
[----:B------:R-:W-:Y:S02]  /*1c30*/  ULOP3.LUT UR33, UR33, 0xfefffff8, URZ, 0xc0, !UPT ;  /* 0xfefffff821217892 */ /* 0x000fe4000f8ec0ff */
[----:B------:R-:W-:Y:S02]  /*1c40*/  USEL UR9, URZ, 0x1, UP0 ;  /* 0x00000001ff097887 */ /* 0x000fe40008000000 */
[----:B------:R-:W-:-:S02]  /*1c50*/  USEL UR23, UR23, URZ, UP0 ;  /* 0x000000ff17177287 */ /* 0x000fc40008000000 */
[----:B------:R-:W-:Y:S02]  /*1c60*/  UIADD3 UR26, UP0, UPT, UR14, 0x180, URZ ;  /* 0x000001800e1a7890 */ /* 0x000fe4000ff1e0ff */
[----:B------:R-:W-:Y:S01]  /*1c70*/  ULEA UR8, UR23, UR6, 0x3 ;  /* 0x0000000617087291 */ /* 0x000fe2000f8e18ff */
[----:B------:R-:W-:Y:S01]  /*1c80*/  LOP3.LUT R15, R15, UR9, RZ, 0x3c, !PT ;  /* 0x000000090f0f7c12 */ /* 0x000fe2000f8e3cff */
[----:B------:R-:W-:Y:S02]  /*1c90*/  UIADD3.X UR29, UPT, UPT, URZ, UR15, URZ, UP1, !UPT ;  /* 0x0000000fff1d7290 */ /* 0x000fe40008ffe4ff */
[----:B------:R-:W-:Y:S01]  /*1ca0*/  UIADD3.X UR27, UPT, UPT, URZ, UR15, URZ, UP0, !UPT ;  /* 0x0000000fff1b7290 */ /* 0x000fe200087fe4ff */
[----:B-1----:R-:W-:Y:S01]  /*1cb0*/  SHF.L.U32 R2, R15, 0x1f, RZ ;  /* 0x0000001f0f027819 */ /* 0x002fe200000006ff */
[----:B------:R-:W-:Y:S01]  /*1cc0*/  UMOV UR18, 0x0 ;  /* 0x0000000000127882 */ /* 0x000fe20000000000 */
[----:B------:R-:W-:Y:S01]  /*1cd0*/  UMOV UR19, 0x10000000 ;  /* 0x1000000000137882 */ /* 0x000fe20000000000 */
[----:B------:R-:W-:Y:S01]  /*1ce0*/  UMOV UR10, UR34 ;  /* 0x00000022000a7c82 */ /* 0x000fe20008000000 */
[----:B------:R4:W1:Y:S01]  /*1cf0*/  SYNCS.PHASECHK.TRANS64.TRYWAIT P0, [UR8+0x68], R2 ;  /* 0x00006802ff0075a7 */ /* 0x0008620008001108 */
[----:B------:R-:W-:Y:S01]  /*1d00*/  ULEA UR8, UR17, UR6, 0xd ;  /* 0x0000000611087291 */ /* 0x000fe2000f8e68ff */
[----:B------:R-:W-:Y:S01]  /*1d10*/  UMOV UR12, UR36 ;  /* 0x00000024000c7c82 */ /* 0x000fe20008000000 */
[----:B------:R-:W-:-:S02]  /*1d20*/  UMOV UR9, UR33 ;  /* 0x0000002100097c82 */ /* 0x000fc40008000000 */
[----:B------:R-:W-:Y:S02]  /*1d30*/  UIADD3 UR32, UPT, UPT, UR8, 0x4300, URZ ;  /* 0x0000430008207890 */ /* 0x000fe4000fffe0ff */
[----:B------:R-:W-:Y:S01]  /*1d40*/  UIADD3 UR8, UPT, UPT, UR8, 0x1e300, URZ ;  /* 0x0001e30008087890 */ /* 0x000fe2000fffe0ff */
[----:B------:R-:W-:Y:S01]  /*1d50*/  UMOV UR25, UR13 ;  /* 0x0000000d00197c82 */ /* 0x000fe20008000000 */
[----:B------:R-:W-:-:S05]  /*1d60*/  UMOV UR17, UR23 ;  /* 0x0000001700117c82 */ /* 0x000fca0008000000 */
[----:B------:R2:W-:Y:S02]  /*1d70*/  UTMALDG.3D.2CTA [UR32], [UR28], desc[UR18] ;  /* 0x000012201c0075b4 */ /* 0x0005e40008211000 */
[----:B------:R4:W-:Y:S01]  /*1d80*/  UTMALDG.3D.2CTA [UR8], [UR26], desc[UR18] ;  /* 0x000012081a0075b4 */ /* 0x0009e20008211000 */
[----:B--2---:R-:W-:Y:S01]  /*1d90*/  UIADD3 UR34, UPT, UPT, UR34, 0x40, URZ ;  /* 0x0000004022227890 */ /* 0x004fe2000fffe0ff */
[----:B------:R-:W-:Y:S11]  /*1da0*/  BRA.U UP2, `(.L_x_32) ;  /* 0xfffffffd02507547 */ /* 0x000ff6000b83ffff */
.L_x_26:
[----:B----4-:R-:W-:Y:S01]  /*1db0*/  ULEA UR8, UR23, UR6, 0x3 ;  /* 0x0000000617087291 */ /* 0x010fe2000f8e18ff */
[----:B-1----:R-:W-:Y:S01]  /*1dc0*/  SHF.L.U32 R2, R15, 0x1f, RZ ;  /* 0x0000001f0f027819 */ /* 0x002fe200000006ff */
[----:B------:R-:W-:Y:S01]  /*1dd0*/  @!P1 SYNCS.ARRIVE.TRANS64.A1T0 RZ, [UR6+0x118], RZ ;  /* 0x000118ffffff99a7 */ /* 0x000fe20008100006 */
[----:B------:R-:W-:-:S06]  /*1de0*/  UISETP.GT.AND UP0, UPT, UR7, UR5, UPT ;  /* 0x000000050700728c */ /* 0x000fcc000bf04270 */
[----:B--2---:R1:W2:Y:S03]  /*1df0*/  SYNCS.PHASECHK.TRANS64.TRYWAIT P0, [UR8+0x68], R2 ;  /* 0x00006802ff0075a7 */ /* 0x0042a60008001108 */
[----:B------:R-:W-:Y:S05]  /*1e00*/  BRA.U !UP0, `(.L_x_33) ;  /* 0x0000000108bc7547 */ /* 0x000fea000b800000 */
[----:B------:R-:W-:Y:S01]  /*1e10*/  UIADD3 UR26, UPT, UPT, UR24, UR25, URZ ;  /* 0x00000019181a7290 */ /* 0x000fe2000fffe0ff */
[----:B------:R-:W-:-:S11]  /*1e20*/  UMOV UR27, UR23 ;  /* 0x00000017001b7c82 */ /* 0x000fd60008000000 */
.L_x_39:
[----:B------:R-:W-:Y:S01]  /*1e30*/  ULEA UR17, UR27, UR6, 0x3 ;  /* 0x000000061b117291 */ /* 0x000fe2000f8e18ff */
[----:B--2---:R-:W-:Y:S01]  /*1e40*/  @P5 MOV R3, 0x8000 ;  /* 0x0000800000035802 */ /* 0x004fe20000000f00 */
[----:B-12---:R-:W-:Y:S10]  /*1e50*/  @P0 BRA `(.L_x_34) ;  /* 0x00000000000c0947 */ /* 0x006ff40003800000 */
[----:B------:R-:W-:-:S04]  /*1e60*/  SHF.L.U32 R5, R15, 0x1f, RZ ;  /* 0x0000001f0f057819 */ /* 0x000fc800000006ff */
[----:B------:R-:W2:Y:S02]  /*1e70*/  SYNCS.PHASECHK.TRANS64.TRYWAIT P0, [UR17+0x68], R5 ;  /* 0x00006805ff0075a7 */ /* 0x000ea40008001111 */
[----:B--2---:R-:W-:Y:S05]  /*1e80*/  @!P0 BRA `(.L_x_35) ;  /* 0x0000007000248947 */ /* 0x004fea0003800000 */
.L_x_34:
[----:B------:R2:W-:Y:S01]  /*1e90*/  @P5 SYNCS.ARRIVE.TRANS64 RZ, [UR17], R3 ;  /* 0x00000003ffff59a7 */ /* 0x0005e20008000011 */
[----:B------:R-:W-:-:S04]  /*1ea0*/  ULOP3.LUT UR8, UR22, 0x2, URZ, 0xfc, !UPT ;  /* 0x0000000216087892 */ /* 0x000fc8000f8efcff */
[----:B------:R-:W-:-:S09]  /*1eb0*/  UISETP.NE.AND UP0, UPT, UR8, 0x2, UPT ;  /* 0x000000020800788c */ /* 0x000fd2000bf05270 */
[----:B------:R-:W-:Y:S05]  /*1ec0*/  BRA.U UP0, `(.L_x_36) ;  /* 0x0000000100047547 */ /* 0x000fea000b800000 */
[----:B------:R-:W-:Y:S05]  /*1ed0*/  BPT.TRAP 0x1 ;  /* 0x000000040000795c */ /* 0x000fea0000300000 */
.L_x_36:
[----:B------:R-:W-:Y:S04]  /*1ee0*/  BSSY.RECONVERGENT B0, `(.L_x_37) ;  /* 0x0000003000007945 */ /* 0x000fe80003800200 */
[----:B------:R-:W-:Y:S05]  /*1ef0*/  @!P4 BRA `(.L_x_38) ;  /* 0x000000000004c947 */ /* 0x000fea0003800000 */
[----:B------:R-:W-:Y:S05]  /*1f00*/  BPT.TRAP 0x1 ;  /* 0x000000040000795c */ /* 0x000fea0000300000 */
.L_x_38:
[----:B------:R-:W-:Y:S05]  /*1f10*/  BSYNC.RECONVERGENT B0 ;  /* 0x0000000000007941 */ /* 0x000fea0003800200 */
.L_x_37:
[----:B------:R-:W-:Y:S02]  /*1f20*/  UIADD3 UR23, UPT, UPT, UR27, 0x1, URZ ;  /* 0x000000011b177890 */ /* 0x000fe4000fffe0ff */
[----:B------:R-:W-:Y:S02]  /*1f30*/  UIADD3 UR32, UP1, UPT, UR14, 0x80, URZ ;  /* 0x000000800e207890 */ /* 0x000fe4000ff3e0ff */
[----:B------:R-:W-:Y:S02]  /*1f40*/  UISETP.NE.AND UP0, UPT, UR23, 0xd, UPT ;  /* 0x0000000d1700788c */ /* 0x000fe4000bf05270 */
[----:B------:R-:W-:Y:S02]  /*1f50*/  USHF.L.U32 UR18, UR25, 0x6, URZ ;  /* 0x0000000619127899 */ /* 0x000fe400080006ff */
[----:B------:R-:W-:Y:S02]  /*1f60*/  USEL UR9, URZ, 0x1, UP0 ;  /* 0x00000001ff097887 */ /* 0x000fe40008000000 */
[----:B------:R-:W-:-:S02]  /*1f70*/  USEL UR23, UR23, URZ, UP0 ;  /* 0x000000ff17177287 */ /* 0x000fc40008000000 */
[----:B------:R-:W-:Y:S02]  /*1f80*/  UIADD3 UR30, UP0, UPT, UR14, 0x180, URZ ;  /* 0x000001800e1e7890 */ /* 0x000fe4000ff1e0ff */
[----:B------:R-:W-:Y:S01]  /*1f90*/  ULEA UR8, UR23, UR6, 0x3 ;  /* 0x0000000617087291 */ /* 0x000fe2000f8e18ff */
[----:B------:R-:W-:Y:S01]  /*1fa0*/  LOP3.LUT R15, R15, UR9, RZ, 0x3c, !PT ;  /* 0x000000090f0f7c12 */ /* 0x000fe2000f8e3cff */
[----:B------:R-:W-:Y:S02]  /*1fb0*/  ULOP3.LUT UR17, UR17, 0xfefffff8, URZ, 0xc0, !UPT ;  /* 0xfefffff811117892 */ /* 0x000fe4000f8ec0ff */
[----:B------:R-:W-:Y:S01]  /*1fc0*/  UIADD3.X UR33, UPT, UPT, URZ, UR15, URZ, UP1, !UPT ;  /* 0x0000000fff217290 */ /* 0x000fe20008ffe4ff */
[----:B-1----:R-:W-:Y:S01]  /*1fd0*/  SHF.L.U32 R2, R15, 0x1f, RZ ;  /* 0x0000001f0f027819 */ /* 0x002fe200000006ff */
[----:B------:R-:W-:Y:S01]  /*1fe0*/  UIADD3.X UR31, UPT, UPT, URZ, UR15, URZ, UP0, !UPT ;  /* 0x0000000fff1f7290 */ /* 0x000fe200087fe4ff */
[----:B------:R-:W-:Y:S02]  /*1ff0*/  UMOV UR28, 0x0 ;  /* 0x00000000001c7882 */ /* 0x000fe40000000000 */
[----:B------:R4:W1:Y:S01]  /*2000*/  SYNCS.PHASECHK.TRANS64.TRYWAIT P0, [UR8+0x68], R2 ;  /* 0x00006802ff0075a7 */ /* 0x0008620008001108 */
[----:B------:R-:W-:Y:S01]  /*2010*/  ULEA UR8, UR27, UR6, 0xd ;  /* 0x000000061b087291 */ /* 0x000fe2000f8e68ff */
[----:B------:R-:W-:Y:S01]  /*2020*/  UMOV UR29, 0x10000000 ;  /* 0x10000000001d7882 */ /* 0x000fe20000000000 */
[----:B------:R-:W-:-:S02]  /*2030*/  UMOV UR19, UR35 ;  /* 0x0000002300137c82 */ /* 0x000fc40008000000 */
[----:B------:R-:W-:Y:S02]  /*2040*/  UIADD3 UR16, UPT, UPT, UR8, 0x4300, URZ ;  /* 0x0000430008107890 */ /* 0x000fe4000fffe0ff */
[----:B------:R-:W-:Y:S01]  /*2050*/  UIADD3 UR8, UPT, UPT, UR8, 0x1e300, URZ ;  /* 0x0001e30008087890 */ /* 0x000fe2000fffe0ff */
[----:B------:R-:W-:Y:S01]  /*2060*/  UMOV UR20, UR36 ;  /* 0x0000002400147c82 */ /* 0x000fe20008000000 */
[----:B------:R-:W-:Y:S01]  /*2070*/  UMOV UR12, UR36 ;  /* 0x00000024000c7c82 */ /* 0x000fe20008000000 */
[----:B------:R-:W-:Y:S01]  /*2080*/  UMOV UR9, UR17 ;  /* 0x0000001100097c82 */ /* 0x000fe20008000000 */
[----:B------:R-:W-:Y:S01]  /*2090*/  UMOV UR10, UR18 ;  /* 0x00000012000a7c82 */ /* 0x000fe20008000000 */
[----:B------:R-:W-:Y:S02]  /*20a0*/  UIADD3 UR25, UPT, UPT, UR25, 0x1, URZ ;  /* 0x0000000119197890 */ /* 0x000fe4000fffe0ff */
[----:B------:R4:W-:Y:S01]  /*20b0*/  UTMALDG.3D.2CTA [UR16], [UR32], desc[UR28] ;  /* 0x00001c10200075b4 */ /* 0x0009e20008211000 */
[----:B------:R-:W-:Y:S01]  /*20c0*/  UMOV UR27, UR23 ;  /* 0x00000017001b7c82 */ /* 0x000fe20008000000 */
[----:B------:R-:W-:Y:S01]  /*20d0*/  UISETP.NE.AND UP0, UPT, UR25, UR26, UPT ;  /* 0x0000001a1900728c */ /* 0x000fe2000bf05270 */
[----:B------:R4:W-:Y:S08]  /*20e0*/  UTMALDG.3D.2CTA [UR8], [UR30], desc[UR28] ;  /* 0x00001c081e0075b4 */ /* 0x0009f00008211000 */
[----:B----4-:R-:W-:Y:S05]  /*20f0*/  BRA.U UP0, `(.L_x_39) ;  /* 0xfffffffd004c7547 */ /* 0x010fea000b83ffff */
.L_x_33:
[----:B-1----:R-:W-:Y:S01]  /*2100*/  LEA R2, R14, UR6, 0x3 ;  /* 0x000000060e027c11 */ /* 0x002fe2000f8e18ff */
[----:B------:R-:W-:Y:S01]  /*2110*/  NOP ;  /* 0x0000000000007918 */ /* 0x000fe20000000000 */
[----:B--2---:R-:W-:Y:S02]  /*2120*/  SHF.L.U32 R3, R12, 0x1f, RZ ;  /* 0x0000001f0c037819 */ /* 0x004fe400000006ff */
[----:B------:R-:W-:Y:S02]  /*2130*/  LEA R4, R14, UR6, 0x4 ;  /* 0x000000060e047c11 */ /* 0x000fe4000f8e20ff */
[----:B------:R-:W1:Y:S02]  /*2140*/  SYNCS.PHASECHK.TRANS64.TRYWAIT P0, [R2+URZ+0x120], R3 ;  /* 0x00012003020075a7 */ /* 0x000e6400080011ff */
[----:B-1----:R-:W-:Y:S05]  /*2150*/  @!P0 BRA `(.L_x_40) ;  /* 0x0000006c00888947 */ /* 0x002fea0003800000 */
.L_x_162:
[----:B------:R-:W2:Y:S01]  /*2160*/  LDS.128 R4, [R4+0x1b0] ;  /* 0x0001b00004047984 */ /* 0x000ea20000000c00 */
[----:B------:R-:W-:Y:S01]  /*2170*/  ISETP.GE.AND P0, PT, R26, 0x1, PT ;  /* 0x000000011a00780c */ /* 0x000fe20003f06270 */
[----:B-1----:R-:W-:Y:S01]  /*2180*/  VIADD R2, R2, 0x130 ;  /* 0x0000013002027836 */ /* 0x002fe20000000000 */
[----:B------:R-:W-:Y:S01]  /*2190*/  @!PT LDS RZ, [RZ] ;  /* 0x00000000fffff984 */ /* 0x000fe20000000800 */
[----:B------:R-:W-:Y:S01]  /*21a0*/  @!PT LDS RZ, [RZ] ;  /* 0x00000000fffff984 */ /* 0x000fe20000000800 */
[----:B------:R-:W-:Y:S01]  /*21b0*/  @!PT LDS RZ, [RZ] ;  /* 0x00000000fffff984 */ /* 0x000fe20000000800 */
[----:B------:R-:W-:Y:S01]  /*21c0*/  @!PT LDS RZ, [RZ] ;  /* 0x00000000fffff984 */ /* 0x000fe20000000800 */
[----:B------:R1:W-:Y:S06]  /*21d0*/  MEMBAR.ALL.CTA ;  /* 0x0000000000007992 */ /* 0x0003ec0000008000 */
[----:B-1----:R-:W1:Y:S01]  /*21e0*/  FENCE.VIEW.ASYNC.S ;  /* 0x00000000000073c6 */ /* 0x002e620000000000 */
[----:B------:R-:W-:-:S04]  /*21f0*/  PRMT R2, RZ, 0x654, R2 ;  /* 0x00000654ff027816 */ /* 0x000fc80000000002 */
[----:B-1----:R1:W-:Y:S01]  /*2200*/  SYNCS.ARRIVE.TRANS64.RED.A1T0 RZ, [R2+URZ], RZ ;  /* 0x000000ff02ff79a7 */ /* 0x0023e200081004ff */
[----:B--2---:R-:W-:-:S13]  /*2210*/  LOP3.LUT P2, RZ, R6, 0x1, RZ, 0xc0, !PT ;  /* 0x0000000106ff7812 */ /* 0x004fda000784c0ff */
[----:B------:R-:W-:Y:S01]  /*2220*/  @P2 SHF.R.U32.HI R3, RZ, 0x10, R5 ;  /* 0x00000010ff032819 */ /* 0x000fe20000011605 */
[----:B------:R-:W-:Y:S01]  /*2230*/  VOTEU.ANY UP0, P2 ;  /* 0x0000000000ff7886 */ /* 0x000fe20001000100 */
[----:B------:R-:W-:Y:S02]  /*2240*/  @P2 MOV R13, R4 ;  /* 0x00000004000d2202 */ /* 0x000fe40000000f00 */
[----:B------:R-:W-:Y:S02]  /*2250*/  @P2 R2UR.BROADCAST UR8, R3 ;  /* 0x00000000030822ca */ /* 0x000fe400008e0000 */
[----:B------:R-:W-:-:S11]  /*2260*/  @P2 LOP3.LUT R11, R5, 0xffff, RZ, 0xc0, !PT ;  /* 0x0000ffff050b2812 */ /* 0x000fd600078ec0ff */
[----:B------:R-:W-:Y:S01]  /*2270*/  @UP0 UMOV UR36, UR8 ;  /* 0x0000000800240c82 */ /* 0x000fe20008000000 */
[----:B-1----:R-:W-:Y:S05]  /*2280*/  @!P0 BRA `(.L_x_41) ;  /* 0x0000000000b88947 */ /* 0x002fea0003800000 */
[----:B------:R-:W3:Y:S01]  /*2290*/  LDC.64 R4, c[0x0][0xb18] ;  /* 0x0002c600ff047b82 */ /* 0x000ee20000000a00 */
[----:B------:R-:W-:-:S07]  /*22a0*/  ISETP.NE.AND P3, PT, R26, 0x1, PT ;  /* 0x000000011a00780c */ /* 0x000fce0003f65270 */
[----:B------:R-:W1:Y:S08]  /*22b0*/  LDC.64 R6, c[0x0][0xb10] ;  /* 0x0002c400ff067b82 */ /* 0x000e700000000a00 */
[----:B------:R-:W2:Y:S08]  /*22c0*/  LDC R17, c[0x0][0xb20] ;  /* 0x0002c800ff117b82 */ /* 0x000eb00000000800 */
[----:B------:R-:W4:Y:S01]  /*22d0*/  LDC R18, c[0x0][0xb0c] ;  /* 0x0002c300ff127b82 */ /* 0x000f220000000800 */
[----:B---3--:R-:W-:Y:S01]  /*22e0*/  IMAD.HI.U32 R22, R0, R5, RZ ;  /* 0x0000000500167227 */ /* 0x008fe200078e00ff */
[----:B------:R-:W-:-:S06]  /*22f0*/  ISETP.NE.AND P0, PT, R4, 0x1, PT ;  /* 0x000000010400780c */ /* 0x000fcc0003f05270 */
[----:B------:R-:W3:Y:S01]  /*2300*/  LDC.64 R2, c[0x0][0xb28] ;  /* 0x0002ca00ff027b82 */ /* 0x000ee20000000a00 */
[----:B-1----:R-:W-:-:S04]  /*2310*/  IMAD.HI.U32 R20, R9, R6, RZ ;  /* 0x0000000609147227 */ /* 0x002fc800078e00ff */
[----:B------:R-:W-:Y:S01]  /*2320*/  IMAD.HI.U32 R24, R13, R6, RZ ;  /* 0x000000060d187227 */ /* 0x000fe200078e00ff */
[----:B------:R-:W-:Y:S02]  /*2330*/  SHF.R.U32.HI R20, RZ, R7, R20 ;  /* 0x00000007ff147219 */ /* 0x000fe40000011614 */
[----:B--2---:R-:W-:Y:S01]  /*2340*/  SHF.R.U32.HI R19, RZ, R17, R22 ;  /* 0x00000011ff137219 */ /* 0x004fe20000011616 */
[----:B------:R-:W-:Y:S01]  /*2350*/  IMAD.HI.U32 R22, R11, R5, RZ ;  /* 0x000000050b167227 */ /* 0x000fe200078e00ff */
[----:B------:R-:W-:Y:S02]  /*2360*/  SHF.R.U32.HI R24, RZ, R7, R24 ;  /* 0x00000007ff187219 */ /* 0x000fe40000011618 */
[----:B------:R-:W-:Y:S02]  /*2370*/  SEL R19, R0, R19, !P0 ;  /* 0x0000001300137207 */ /* 0x000fe40004000000 */
[----:B------:R-:W-:Y:S02]  /*2380*/  SHF.R.U32.HI R22, RZ, R17, R22 ;  /* 0x00000011ff167219 */ /* 0x000fe40000011616 */
[----:B----4-:R-:W-:-:S02]  /*2390*/  ISETP.NE.AND P1, PT, R18, 0x1, PT ;  /* 0x000000011200780c */ /* 0x010fc40003f25270 */
[----:B------:R-:W-:Y:S02]  /*23a0*/  SEL R5, R11, R22, !P0 ;  /* 0x000000160b057207 */ /* 0x000fe40004000000 */
[----:B------:R-:W-:Y:S02]  /*23b0*/  SEL R21, R9, R20, !P1 ;  /* 0x0000001409157207 */ /* 0x000fe40004800000 */
[----:B------:R-:W-:Y:S01]  /*23c0*/  SEL R7, R13, R24, !P1 ;  /* 0x000000180d077207 */ /* 0x000fe20004800000 */
[----:B---3--:R-:W-:Y:S01]  /*23d0*/  IMAD.HI.U32 R20, R19, R2, RZ ;  /* 0x0000000213147227 */ /* 0x008fe200078e00ff */
[----:B------:R-:W-:-:S03]  /*23e0*/  IADD3 R17, PT, PT, -R5, RZ, RZ ;  /* 0x000000ff05117210 */ /* 0x000fc60007ffe1ff */
        /* <DEDUP_REMOVED lines=11> */
[----:B------:R-:W-:-:S04]  /*24a0*/  @!P0 IMAD.HI.U32 R20, R7, R2, RZ ;  /* 0x0000000207148227 */ /* 0x000fc800078e00ff */
[----:B------:R-:W-:Y:S01]  /*24b0*/  IMAD.MOV R2, RZ, RZ, -R6 ;  /* 0x000000ffff027224 */ /* 0x000fe200078e0a06 */
[----:B------:R-:W-:-:S03]  /*24c0*/  @!P0 SHF.R.U32.HI R20, RZ, R3, R20 ;  /* 0x00000003ff148219 */ /* 0x000fc60000011614 */
[----:B------:R-:W-:Y:S01]  /*24d0*/  IMAD R2, R26, R2, R5 ;  /* 0x000000021a027224 */ /* 0x000fe200078e0205 */
        /* <DEDUP_REMOVED lines=9> */
.L_x_41:
[----:B------:R-:W1:Y:S02]  /*2570*/  LDCU UR8, c[0x0][0xb30] ;  /* 0x00016600ff0877ac */ /* 0x000e640008000800 */
[----:B-1----:R-:W-:-:S09]  /*2580*/  UISETP.NE.AND UP0, UPT, UR8, 0x1, UPT ;  /* 0x000000010800788c */ /* 0x002fd2000bf05270 */
[----:B------:R-:W-:Y:S05]  /*2590*/  BRA.U UP0, `(.L_x_42) ;  /* 0x0000000100407547 */ /* 0x000fea000b800000 */
[----:B------:R-:W1:Y:S08]  /*25a0*/  LDC.64 R4, c[0x0][0xb10] ;  /* 0x0002c400ff047b82 */ /* 0x000e700000000a00 */
[----:B------:R-:W2:Y:S08]  /*25b0*/  LDC.64 R2, c[0x0][0xb18] ;  /* 0x0002c600ff027b82 */ /* 0x000eb00000000a00 */
[----:B------:R-:W4:Y:S08]  /*25c0*/  LDC R6, c[0x0][0xb20] ;  /* 0x0002c800ff067b82 */ /* 0x000f300000000800 */
[----:B------:R-:W3:Y:S01]  /*25d0*/  LDC R18, c[0x0][0xb0c] ;  /* 0x0002c300ff127b82 */ /* 0x000ee20000000800 */
[----:B-1----:R-:W-:-:S05]  /*25e0*/  IMAD.HI.U32 R4, R13, R4, RZ ;  /* 0x000000040d047227 */ /* 0x002fca00078e00ff */
[----:B------:R-:W-:Y:S01]  /*25f0*/  SHF.R.U32.HI R4, RZ, R5, R4 ;  /* 0x00000005ff047219 */ /* 0x000fe20000011604 */
[----:B--2---:R-:W-:Y:S01]  /*2600*/  IMAD.HI.U32 R3, R11, R3, RZ ;  /* 0x000000030b037227 */ /* 0x004fe200078e00ff */
[----:B------:R-:W-:-:S04]  /*2610*/  ISETP.NE.AND P0, PT, R2, 0x1, PT ;  /* 0x000000010200780c */ /* 0x000fc80003f05270 */
[----:B----4-:R-:W-:-:S04]  /*2620*/  SHF.R.U32.HI R6, RZ, R6, R3 ;  /* 0x00000006ff067219 */ /* 0x010fc80000011603 */
[----:B------:R-:W-:Y:S02]  /*2630*/  SEL R3, R11, R6, !P0 ;  /* 0x000000060b037207 */ /* 0x000fe40004000000 */
[----:B---3--:R-:W-:-:S04]  /*2640*/  ISETP.NE.AND P1, PT, R18, 0x1, PT ;  /* 0x000000011200780c */ /* 0x008fc80003f25270 */
[----:B------:R-:W-:-:S05]  /*2650*/  SEL R4, R13, R4, !P1 ;  /* 0x000000040d047207 */ /* 0x000fca0004800000 */
[----:B------:R-:W-:Y:S02]  /*2660*/  IMAD.IADD R5, R3, 0x1, -R4 ;  /* 0x0000000103057824 */ /* 0x000fe400078e0a04 */
[----:B------:R-:W-:Y:S02]  /*2670*/  IMAD.IADD R3, R4, 0x1, -R3 ;  /* 0x0000000104037824 */ /* 0x000fe400078e0a03 */
[----:B------:R-:W-:Y:S02]  /*2680*/  IMAD R13, R5, R18, R13 ;  /* 0x00000012050d7224 */ /* 0x000fe400078e020d */
[----:B------:R-:W-:-:S07]  /*2690*/  IMAD R11, R3, R2, R11 ;  /* 0x00000002030b7224 */ /* 0x000fce00078e020b */
.L_x_42:
[----:B------:R-:W-:Y:S01]  /*26a0*/  VIADD R14, R14, 0x1 ;  /* 0x000000010e0e7836 */ /* 0x000fe20000000000 */
[----:B------:R-:W-:Y:S01]  /*26b0*/  PLOP3.LUT P1, PT, PT, PT, PT, 0x80, 0x8 ;  /* 0x000000000008781c */ /* 0x000fe20003f2f070 */
[----:B------:R-:W-:Y:S02]  /*26c0*/  IMAD.IADD R21, R13, 0x1, R60 ;  /* 0x000000010d157824 */ /* 0x000fe400078e023c */
[----:B------:R-:W-:Y:S01]  /*26d0*/  IMAD.IADD R20, R11, 0x1, R58 ;  /* 0x000000010b147824 */ /* 0x000fe200078e023a */
[----:B------:R-:W-:-:S04]  /*26e0*/  ISETP.NE.AND P0, PT, R14, 0x2, PT ;  /* 0x000000020e00780c */ /* 0x000fc80003f05270 */
[----:B------:R-:W-:Y:S02]  /*26f0*/  SEL R3, RZ, 0x1, P0 ;  /* 0x00000001ff037807 */ /* 0x000fe40000000000 */
[----:B------:R-:W-:Y:S02]  /*2700*/  SEL R14, R14, RZ, P0 ;  /* 0x000000ff0e0e7207 */ /* 0x000fe40000000000 */
[----:B------:R-:W-:Y:S01]  /*2710*/  LOP3.LUT R12, R12, R3, RZ, 0x3c, !PT ;  /* 0x000000030c0c7212 */ /* 0x000fe200078e3cff */
[----:B------:R-:W-:Y:S06]  /*2720*/  @P2 BRA `(.L_x_43) ;  /* 0xfffffff000642947 */ /* 0x000fec000383ffff */
[----:B------:R-:W-:Y:S01]  /*2730*/  UIADD3 UR6, UPT, UPT, UR6, 0x68, URZ ;  /* 0x0000006806067890 */ /* 0x000fe2000fffe0ff */
[----:B------:R-:W-:-:S03]  /*2740*/  SHF.L.U32 R3, R15, 0x1f, RZ ;  /* 0x0000001f0f037819 */ /* 0x000fc600000006ff */
[----:B------:R-:W-:-:S09]  /*2750*/  ULEA UR4, UR23, UR6, 0x3 ;  /* 0x0000000617047291 */ /* 0x000fd2000f8e18ff */
[----:B------:R-:W1:Y:S02]  /*2760*/  SYNCS.PHASECHK.TRANS64.TRYWAIT P0, [UR4], R3 ;  /* 0x00000003ff0075a7 */ /* 0x000e640008001104 */
[----:B-1----:R-:W-:Y:S05]  /*2770*/  @!P0 BRA `(.L_x_44) ;  /* 0x0000006800148947 */ /* 0x002fea0003800000 */
.L_x_164:
[----:B------:R-:W-:-:S04]  /*2780*/  UIADD3 UR5, UPT, UPT, UR23, 0x1, URZ ;  /* 0x0000000117057890 */ /* 0x000fc8000fffe0ff */
[----:B------:R-:W-:-:S04]  /*2790*/  UISETP.NE.AND UP0, UPT, UR5, 0xd, UPT ;  /* 0x0000000d0500788c */ /* 0x000fc8000bf05270 */
[----:B------:R-:W-:Y:S02]  /*27a0*/  USEL UR7, URZ, 0x1, UP0 ;  /* 0x00000001ff077887 */ /* 0x000fe40008000000 */
[----:B------:R-:W-:-:S04]  /*27b0*/  USEL UR5, UR5, URZ, UP0 ;  /* 0x000000ff05057287 */ /* 0x000fc80008000000 */
[----:B------:R-:W-:Y:S01]  /*27c0*/  ULEA UR4, UR5, UR6, 0x3 ;  /* 0x0000000605047291 */ /* 0x000fe2000f8e18ff */
[----:B------:R-:W-:-:S04]  /*27d0*/  LOP3.LUT R2, R15, UR7, RZ, 0x3c, !PT ;  /* 0x000000070f027c12 */ /* 0x000fc8000f8e3cff */
[----:B-1----:R-:W-:-:S04]  /*27e0*/  SHF.L.U32 R3, R2, 0x1f, RZ ;  /* 0x0000001f02037819 */ /* 0x002fc800000006ff */
[----:B------:R-:W1:Y:S02]  /*27f0*/  SYNCS.PHASECHK.TRANS64.TRYWAIT P0, [UR4], R3 ;  /* 0x00000003ff0075a7 */ /* 0x000e640008001104 */
[----:B-1----:R-:W-:Y:S05]  /*2800*/  @!P0 BRA `(.L_x_45) ;  /* 0x0000006800088947 */ /* 0x002fea0003800000 */
.L_x_166:
        /* <DEDUP_REMOVED lines=9> */
.L_x_168:
        /* <DEDUP_REMOVED lines=9> */
.L_x_170:
        /* <DEDUP_REMOVED lines=9> */
.L_x_172:
        /* <DEDUP_REMOVED lines=9> */
.L_x_174:
        /* <DEDUP_REMOVED lines=9> */
.L_x_176:
        /* <DEDUP_REMOVED lines=9> */
.L_x_178:
        /* <DEDUP_REMOVED lines=9> */
.L_x_180:
        /* <DEDUP_REMOVED lines=9> */
.L_x_182:
        /* <DEDUP_REMOVED lines=9> */
.L_x_184:
        /* <DEDUP_REMOVED lines=9> */
.L_x_186:
[----:B------:R-:W-:-:S04]  /*2db0*/  UIADD3 UR5, UPT, UPT, UR5, 0x1, URZ ;  /* 0x0000000105057890 */ /* 0x000fc8000fffe0ff */
[----:B------:R-:W-:-:S04]  /*2dc0*/  UISETP.NE.AND UP0, UPT, UR5, 0xd, UPT ;  /* 0x0000000d0500788c */ /* 0x000fc8000bf05270 */
[----:B------:R-:W-:Y:S02]  /*2dd0*/  USEL UR4, URZ, 0x1, UP0 ;  /* 0x00000001ff047887 */ /* 0x000fe40008000000 */
[----:B------:R-:W-:-:S04]  /*2de0*/  USEL UR5, UR5, URZ, UP0 ;  /* 0x000000ff05057287 */ /* 0x000fc80008000000 */
[----:B------:R-:W-:Y:S01]  /*2df0*/  ULEA UR5, UR5, UR6, 0x3 ;  /* 0x0000000605057291 */ /* 0x000fe2000f8e18ff */
[----:B-1----:R-:W-:-:S04]  /*2e00*/  LOP3.LUT R3, R2, UR4, RZ, 0x3c, !PT ;  /* 0x0000000402037c12 */ /* 0x002fc8000f8e3cff */
[----:B------:R-:W-:Y:S01]  /*2e10*/  SHF.L.U32 R3, R3, 0x1f, RZ ;  /* 0x0000001f03037819 */ /* 0x000fe200000006ff */
[----:B---3--:R-:W-:-:S07]  /*2e20*/  IMAD.U32 R0, RZ, RZ, UR5 ;  /* 0x00000005ff007e24 */ /* 0x008fce000f8e00ff */
.L_x_56:
[----:B-1----:R1:W2:Y:S02]  /*2e30*/  SYNCS.PHASECHK.TRANS64.TRYWAIT P0, [R0+URZ], R3 ;  /* 0x00000003000075a7 */ /* 0x0022a400080011ff */
[----:B--2---:R-:W-:Y:S05]  /*2e40*/  @!P0 NANOSLEEP.SYNCS 0x989680 ;  /* 0x009896800000895d */ /* 0x004fea0003900000 */
[----:B------:R-:W2:Y:S02]  /*2e50*/  @!P0 SYNCS.PHASECHK.TRANS64 P0, [R0+URZ], R3 ;  /* 0x00000003000085a7 */ /* 0x000ea400080010ff */
[----:B--2---:R-:W-:Y:S05]  /*2e60*/  @P0 EXIT ;  /* 0x000000000000094d */ /* 0x004fea0003800000 */
[----:B------:R-:W-:Y:S05]  /*2e70*/  BRA `(.L_x_56) ;  /* 0xfffffffc00ec7947 */ /* 0x000fea000383ffff */
.L_x_23:
[----:B------:R-:W-:-:S04]  /*2e80*/  UISETP.NE.AND UP1, UPT, UR37, URZ, UPT ;  /* 0x000000ff2500728c */ /* 0x000fc8000bf25270 */
[----:B------:R-:W-:-:S09]  /*2e90*/  UISETP.NE.OR UP1, UPT, UR10, 0x1, UP1 ;  /* 0x000000010a00788c */ /* 0x000fd20008f25670 */
[----:B------:R-:W-:Y:S05]  /*2ea0*/  BRA.U UP1, `(.L_x_57) ;  /* 0x00000005014c7547 */ /* 0x000fea000b800000 */
[----:B------:R-:W-:Y:S01]  /*2eb0*/  HFMA2 R11, -RZ, RZ, 0, 0 ;  /* 0x00000000ff0b7431 */ /* 0x000fe200000001ff */
[----:B------:R-:W-:Y:S01]  /*2ec0*/  ISETP.GE.U32.AND P2, PT, R10, 0x2, PT ;  /* 0x000000020a00780c */ /* 0x000fe20003f46070 */
[----:B------:R-:W-:Y:S01]  /*2ed0*/  IMAD.MOV.U32 R12, RZ, RZ, 0x1 ;  /* 0x00000001ff0c7424 */ /* 0x000fe200078e00ff */
[----:B------:R-:W-:Y:S01]  /*2ee0*/  CS2R R8, SRZ ;  /* 0x0000000000087805 */ /* 0x000fe2000001ff00 */
[----:B------:R-:W-:Y:S01]  /*2ef0*/  IMAD.MOV.U32 R3, RZ, RZ, RZ ;  /* 0x000000ffff037224 */ /* 0x000fe200078e00ff */
[----:B------:R-:W-:Y:S01]  /*2f00*/  UMOV UR4, 0x400 ;  /* 0x0000040000047882 */ /* 0x000fe20000000000 */
[----:B------:R-:W-:Y:S01]  /*2f10*/  UMOV UR6, URZ ;  /* 0x000000ff00067c82 */ /* 0x000fe20008000000 */
[----:B------:R-:W-:-:S12]  /*2f20*/  ULEA UR37, UR37, UR4, 0x18 ;  /* 0x0000000425257291 */ /* 0x000fd8000f8ec0ff */
.L_x_61:
[----:B------:R-:W-:Y:S02]  /*2f30*/  LEA R0, R3, UR37, 0x3 ;  /* 0x0000002503007c11 */ /* 0x000fe4000f8e18ff */
[----:B------:R-:W-:-:S03]  /*2f40*/  SHF.L.U32 R5, R8, 0x1f, RZ ;  /* 0x0000001f08057819 */ /* 0x000fc600000006ff */
[----:B------:R-:W-:Y:S01]  /*2f50*/  VIADD R4, R0, 0x190 ;  /* 0x0000019000047836 */ /* 0x000fe20000000000 */
[----:B------:R-:W1:Y:S02]  /*2f60*/  SYNCS.PHASECHK.TRANS64.TRYWAIT P0, [R0+URZ+0x180], R5 ;  /* 0x00018005000075a7 */ /* 0x000e6400080011ff */
[----:B-1----:R-:W-:Y:S05]  /*2f70*/  @!P0 BRA `(.L_x_58) ;  /* 0x0000006400348947 */ /* 0x002fea0003800000 */
.L_x_187:
[----:B------:R-:W-:Y:S01]  /*2f80*/  ULEA UR5, UR6, UR37, 0x3 ;  /* 0x0000002506057291 */ /* 0x000fe2000f8e18ff */
[----:B------:R-:W-:Y:S01]  /*2f90*/  PRMT R4, RZ, 0x654, R4 ;  /* 0x00000654ff047816 */ /* 0x000fe20000000004 */
[----:B-1----:R-:W-:Y:S01]  /*2fa0*/  @!P2 IMAD.MOV.U32 R5, RZ, RZ, 0x10 ;  /* 0x00000010ff05a424 */ /* 0x002fe200078e00ff */
[----:B------:R-:W-:Y:S01]  /*2fb0*/  SHF.L.U32 R7, R12, 0x1f, RZ ;  /* 0x0000001f0c077819 */ /* 0x000fe200000006ff */
[----:B------:R-:W-:Y:S01]  /*2fc0*/  UIADD3 UR4, UPT, UPT, UR5, 0x120, URZ ;  /* 0x0000012005047890 */ /* 0x000fe2000fffe0ff */
[----:B------:R1:W-:Y:S05]  /*2fd0*/  SYNCS.ARRIVE.TRANS64.RED.A1T0 RZ, [R4+URZ], RZ ;  /* 0x000000ff04ff79a7 */ /* 0x0003ea00081004ff */
[----:B------:R-:W-:Y:S01]  /*2fe0*/  IMAD.U32 R13, RZ, RZ, UR4 ;  /* 0x00000004ff0d7e24 */ /* 0x000fe2000f8e00ff */
[----:B------:R-:W2:Y:S04]  /*2ff0*/  SYNCS.PHASECHK.TRANS64.TRYWAIT P0, [UR5+0x130], R7 ;  /* 0x00013007ff0075a7 */ /* 0x000ea80008001105 */
[----:B------:R-:W-:Y:S01]  /*3000*/  PRMT R13, R10, 0x654, R13 ;  /* 0x000006540a0d7816 */ /* 0x000fe2000000000d */
[----:B-12---:R-:W-:Y:S06]  /*3010*/  @!P0 BRA `(.L_x_59) ;  /* 0x0000006400208947 */ /* 0x006fec0003800000 */
.L_x_189:
[----:B------:R-:W-:Y:S01]  /*3020*/  ULEA UR4, UR6, UR37, 0x4 ;  /* 0x0000002506047291 */ /* 0x000fe2000f8e20ff */
[----:B------:R-:W-:Y:S01]  /*3030*/  SEL R2, R13, R2, !P2 ;  /* 0x000000020d027207 */ /* 0x000fe20005000000 */
[----:B------:R-:W-:Y:S01]  /*3040*/  UIADD3 UR5, UPT, UPT, UR5, 0x120, URZ ;  /* 0x0000012005057890 */ /* 0x000fe2000fffe0ff */
[----:B-1----:R-:W-:Y:S01]  /*3050*/  LEA R0, R11, UR37, 0x3 ;  /* 0x000000250b007c11 */ /* 0x002fe2000f8e18ff */
[----:B------:R-:W-:Y:S01]  /*3060*/  UIADD3 UR4, UPT, UPT, UR4, 0x1b0, URZ ;  /* 0x000001b004047890 */ /* 0x000fe2000fffe0ff */
[----:B------:R1:W-:Y:S01]  /*3070*/  @!P2 SYNCS.ARRIVE.TRANS64.RED RZ, [R2+URZ], R5 ;  /* 0x0000000502ffa9a7 */ /* 0x0003e200080004ff */
[----:B------:R-:W-:Y:S01]  /*3080*/  UIADD3 UR6, UPT, UPT, UR6, 0x1, URZ ;  /* 0x0000000106067890 */ /* 0x000fe2000fffe0ff */
[----:B------:R-:W-:-:S03]  /*3090*/  VIADD R3, R3, 0x1 ;  /* 0x0000000103037836 */ /* 0x000fc60000000000 */
[----:B------:R-:W-:Y:S02]  /*30a0*/  UISETP.NE.AND UP0, UPT, UR6, 0x2, UPT ;  /* 0x000000020600788c */ /* 0x000fe4000bf05270 */
[----:B------:R-:W-:Y:S01]  /*30b0*/  ISETP.NE.AND P0, PT, R3, 0x2, PT ;  /* 0x000000020300780c */ /* 0x000fe20003f05270 */
[----:B------:R-:W-:Y:S06]  /*30c0*/  UGETNEXTWORKID.BROADCAST [UR4], [UR5] ;  /* 0x00000000040073ca */ /* 0x000fec0008000100 */
[----:B------:R-:W-:Y:S02]  /*30d0*/  USEL UR4, URZ, 0x1, UP0 ;  /* 0x00000001ff047887 */ /* 0x000fe40008000000 */
[----:B------:R-:W-:-:S04]  /*30e0*/  USEL UR6, UR6, URZ, UP0 ;  /* 0x000000ff06067287 */ /* 0x000fc80008000000 */
[----:B------:R-:W-:Y:S02]  /*30f0*/  LOP3.LUT R12, R12, UR4, RZ, 0x3c, !PT ;  /* 0x000000040c0c7c12 */ /* 0x000fe4000f8e3cff */
[----:B-1----:R-:W-:-:S04]  /*3100*/  SHF.L.U32 R5, R9, 0x1f, RZ ;  /* 0x0000001f09057819 */ /* 0x002fc800000006ff */
[----:B------:R-:W1:Y:S02]  /*3110*/  SYNCS.PHASECHK.TRANS64.TRYWAIT P1, [R0+URZ+0x120], R5 ;  /* 0x00012005000075a7 */ /* 0x000e6400080211ff */
[----:B-1----:R-:W-:Y:S05]  /*3120*/  @!P1 BRA `(.L_x_60) ;  /* 0x0000006000f49947 */ /* 0x002fea0003800000 */
.L_x_190:
[----:B------:R-:W-:Y:S01]  /*3130*/  LEA R4, R11, UR37, 0x4 ;  /* 0x000000250b047c11 */ /* 0x000fe2000f8e20ff */
[----:B-1----:R-:W-:Y:S01]  /*3140*/  VIADD R0, R0, 0x130 ;  /* 0x0000013000007836 */ /* 0x002fe20000000000 */
[----:B------:R-:W-:Y:S01]  /*3150*/  SEL R3, R3, RZ, P0 ;  /* 0x000000ff03037207 */ /* 0x000fe20000000000 */
[----:B------:R-:W-:-:S03]  /*3160*/  VIADD R11, R11, 0x1 ;  /* 0x000000010b0b7836 */ /* 0x000fc60000000000 */
[----:B------:R-:W1:Y:S01]  /*3170*/  LDS.128 R4, [R4+0x1b0] ;  /* 0x0001b00004047984 */ /* 0x000e620000000c00 */
[----:B------:R-:W-:Y:S02]  /*3180*/  PRMT R0, RZ, 0x654, R0 ;  /* 0x00000654ff007816 */ /* 0x000fe40000000000 */
[C---:B------:R-:W-:Y:S01]  /*3190*/  ISETP.NE.AND P1, PT, R11.reuse, 0x2, PT ;  /* 0x000000020b00780c */ /* 0x040fe20003f25270 */
[----:B------:R-:W-:Y:S01]  /*31a0*/  @!PT LDS RZ, [RZ] ;  /* 0x00000000fffff984 */ /* 0x000fe20000000800 */
[----:B------:R-:W-:Y:S01]  /*31b0*/  @!PT LDS RZ, [RZ] ;  /* 0x00000000fffff984 */ /* 0x000fe20000000800 */
[----:B------:R-:W-:Y:S01]  /*31c0*/  @!PT LDS RZ, [RZ] ;  /* 0x00000000fffff984 */ /* 0x000fe20000000800 */
[----:B------:R-:W-:Y:S01]  /*31d0*/  @!PT LDS RZ, [RZ] ;  /* 0x00000000fffff984 */ /* 0x000fe20000000800 */
[----:B------:R2:W-:Y:S06]  /*31e0*/  MEMBAR.ALL.CTA ;  /* 0x0000000000007992 */ /* 0x0005ec0000008000 */
[----:B--2---:R-:W2:Y:S01]  /*31f0*/  FENCE.VIEW.ASYNC.S ;  /* 0x00000000000073c6 */ /* 0x004ea20000000000 */
[----:B------:R-:W-:Y:S01]  /*3200*/  SEL R11, R11, RZ, P1 ;  /* 0x000000ff0b0b7207 */ /* 0x000fe20000800000 */
[----:B--2---:R2:W-:Y:S01]  /*3210*/  SYNCS.ARRIVE.TRANS64.RED.A1T0 RZ, [R0+URZ], RZ ;  /* 0x000000ff00ff79a7 */ /* 0x0045e200081004ff */
[----:B-1----:R-:W-:-:S02]  /*3220*/  LOP3.LUT P3, RZ, R6, 0x1, RZ, 0xc0, !PT ;  /* 0x0000000106ff7812 */ /* 0x002fc4000786c0ff */
[----:B------:R-:W-:-:S04]  /*3230*/  SEL R5, RZ, 0x1, P0 ;  /* 0x00000001ff057807 */ /* 0x000fc80000000000 */
[----:B------:R-:W-:Y:S02]  /*3240*/  LOP3.LUT R8, R8, R5, RZ, 0x3c, !PT ;  /* 0x0000000508087212 */ /* 0x000fe400078e3cff */
[----:B--2---:R-:W-:-:S04]  /*3250*/  SEL R0, RZ, 0x1, P1 ;  /* 0x00000001ff007807 */ /* 0x004fc80000800000 */
[----:B------:R-:W-:Y:S01]  /*3260*/  LOP3.LUT R9, R9, R0, RZ, 0x3c, !PT ;  /* 0x0000000009097212 */ /* 0x000fe200078e3cff */
[----:B------:R-:W-:Y:S06]  /*3270*/  @P3 BRA `(.L_x_61) ;  /* 0xfffffffc002c3947 */ /* 0x000fec000383ffff */
[----:B------:R-:W-:Y:S01]  /*3280*/  ULEA UR5, UR6, UR37, 0x3 ;  /* 0x0000002506057291 */ /* 0x000fe2000f8e18ff */
[----:B------:R-:W-:-:S08]  /*3290*/  SHF.L.U32 R3, R12, 0x1f, RZ ;  /* 0x0000001f0c037819 */ /* 0x000fd000000006ff */
[----:B------:R-:W1:Y:S02]  /*32a0*/  SYNCS.PHASECHK.TRANS64 P0, [UR5+0x130], R3 ;  /* 0x00013003ff0075a7 */ /* 0x000e640008001005 */
[----:B-1----:R-:W-:Y:S05]  /*32b0*/  @P0 BRA `(.L_x_62) ;  /* 0x0000000000080947 */ /* 0x002fea0003800000 */
[----:B------:R-:W1:Y:S02]  /*32c0*/  SYNCS.PHASECHK.TRANS64.TRYWAIT P0, [UR5+0x130], R3 ;  /* 0x00013003ff0075a7 */ /* 0x000e640008001105 */
[----:B-1----:R-:W-:Y:S05]  /*32d0*/  @!P0 BRA `(.L_x_63) ;  /* 0x00000060009c8947 */ /* 0x002fea0003800000 */
.L_x_62:
[----:B------:R-:W-:-:S04]  /*32e0*/  UIADD3 UR4, UPT, UPT, UR6, 0x1, URZ ;  /* 0x0000000106047890 */ /* 0x000fc8000fffe0ff */
[----:B------:R-:W-:-:S04]  /*32f0*/  UISETP.NE.AND UP0, UPT, UR4, 0x2, UPT ;  /* 0x000000020400788c */ /* 0x000fc8000bf05270 */
[----:B------:R-:W-:Y:S02]  /*3300*/  USEL UR7, URZ, 0x1, UP0 ;  /* 0x00000001ff077887 */ /* 0x000fe40008000000 */
[----:B------:R-:W-:-:S04]  /*3310*/  USEL UR4, UR4, URZ, UP0 ;  /* 0x000000ff04047287 */ /* 0x000fc80008000000 */
[----:B------:R-:W-:Y:S01]  /*3320*/  ULEA UR4, UR4, UR37, 0x3 ;  /* 0x0000002504047291 */ /* 0x000fe2000f8e18ff */
[----:B-1----:R-:W-:-:S04]  /*3330*/  LOP3.LUT R3, R12, UR7, RZ, 0x3c, !PT ;  /* 0x000000070c037c12 */ /* 0x002fc8000f8e3cff */
[----:B------:R-:W-:-:S04]  /*3340*/  SHF.L.U32 R0, R3, 0x1f, RZ ;  /* 0x0000001f03007819 */ /* 0x000fc800000006ff */
[----:B------:R-:W1:Y:S02]  /*3350*/  SYNCS.PHASECHK.TRANS64 P0, [UR4+0x130], R0 ;  /* 0x00013000ff0075a7 */ /* 0x000e640008001004 */
[----:B-1----:R-:W-:Y:S05]  /*3360*/  @P0 EXIT ;  /* 0x000000000000094d */ /* 0x002fea0003800000 */
[----:B------:R-:W-:Y:S02]  /*3370*/  SHF.L.U32 R3, R3, 0x1f, RZ ;  /* 0x0000001f03037819 */ /* 0x000fe400000006ff */
[----:B------:R-:W-:-:S07]  /*3380*/  MOV R0, UR4 ;  /* 0x0000000400007c02 */ /* 0x000fce0008000f00 */
.L_x_64:
[----:B-1----:R1:W2:Y:S02]  /*3390*/  SYNCS.PHASECHK.TRANS64.TRYWAIT P0, [R0+URZ+0x130], R3 ;  /* 0x00013003000075a7 */ /* 0x0022a400080011ff */
[----:B--2---:R-:W-:Y:S05]  /*33a0*/  @!P0 NANOSLEEP.SYNCS 0x989680 ;  /* 0x009896800000895d */ /* 0x004fea0003900000 */
[----:B------:R-:W2:Y:S02]  /*33b0*/  @!P0 SYNCS.PHASECHK.TRANS64 P0, [R0+URZ+0x130], R3 ;  /* 0x00013003000085a7 */ /* 0x000ea400080010ff */
[----:B--2---:R-:W-:Y:S05]  /*33c0*/  @P0 EXIT ;  /* 0x000000000000094d */ /* 0x004fea0003800000 */
[----:B------:R-:W-:Y:S05]  /*33d0*/  BRA `(.L_x_64) ;  /* 0xfffffffc00ec7947 */ /* 0x000fea000383ffff */
.L_x_57:
[----:B------:R-:W-:Y:S05]  /*33e0*/  BRA.U UP4, `(.L_x_65) ;  /* 0x0000001104d87547 */ /* 0x000fea000b800000 */
[----:B------:R-:W-:Y:S01]  /*33f0*/  UMOV UR6, 0x40 ;  /* 0x0000004000067882 */ /* 0x000fe20000000000 */
[----:B------:R-:W-:Y:S01]  /*3400*/  NOP ;  /* 0x0000000000007918 */ /* 0x000fe20000000000 */
[----:B------:R-:W-:Y:S01]  /*3410*/  ULEA UR6, UR37, UR6, 0x18 ;  /* 0x0000000625067291 */ /* 0x000fe2000f8ec0ff */
[----:B------:R-:W-:Y:S02]  /*3420*/  UMOV UR7, 0x400 ;  /* 0x0000040000077882 */ /* 0x000fe40000000000 */
[----:B------:R-:W-:-:S06]  /*3430*/  ULEA UR37, UR37, UR7, 0x18 ;  /* 0x0000000725257291 */ /* 0x000fcc000f8ec0ff */
[----:B------:R-:W1:Y:S02]  /*3440*/  LDS.U8 R2, [UR6+0x1c] ;  /* 0x00001c06ff027984 */ /* 0x000e640008000000 */
[----:B-1----:R-:W-:-:S13]  /*3450*/  ISETP.NE.AND P0, PT, R2, RZ, PT ;  /* 0x000000ff0200720c */ /* 0x002fda0003f05270 */
[----:B------:R-:W-:Y:S05]  /*3460*/  @P0 BRA `(.L_x_66) ;  /* 0x0000000400080947 */ /* 0x000fea0003800000 */
[----:B------:R-:W-:Y:S02]  /*3470*/  UISETP.NE.U32.AND UP0, UPT, UR5, 0x1, UPT ;  /* 0x000000010500788c */ /* 0x000fe4000bf05070 */
[----:B------:R-:W-:-:S07]  /*3480*/  UIADD3 UR8, UPT, UPT, UR6, 0x8, URZ ;  /* 0x0000000806087890 */ /* 0x000fce000fffe0ff */
[----:B------:R-:W-:Y:S05]  /*3490*/  BRA.U !UP0, `(.L_x_67) ;  /* 0x00000001089c7547 */ /* 0x000fea000b800000 */
[----:B------:R-:W-:Y:S01]  /*34a0*/  ELECT P0, URZ, PT ;  /* 0x0000000000ff782f */ /* 0x000fe20003800000 */
[----:B------:R-:W-:-:S12]  /*34b0*/  BSSY B0, `(.L_x_67) ;  /* 0x0000025000007945 */ /* 0x000fd80003800000 */
[----:B------:R-:W-:Y:S05]  /*34c0*/  @!P0 BRA `(.L_x_68) ;  /* 0x00000000008c8947 */ /* 0x000fea0003800000 */
[----:B------:R-:W-:-:S05]  /*34d0*/  UMOV UR7, 0x10 ;  /* 0x0000001000077882 */ /* 0x000fca0000000000 */
[----:B------:R-:W-:Y:S04]  /*34e0*/  DEPBAR.LE SB1, 0x36 ;  /* 0x00009d800000791a */ /* 0x000fe80000000000 */
[----:B------:R-:W1:Y:S02]  /*34f0*/  UTCATOMSWS.2CTA.FIND_AND_SET.ALIGN UP1, UR7, UR7 ;  /* 0x00000007000775e3 */ /* 0x000e640008220800 */
[----:B-1----:R-:W-:Y:S01]  /*3500*/  MOV R11, UR7 ;  /* 0x00000007000b7c02 */ /* 0x002fe20008000f00 */
[----:B------:R-:W-:Y:S06]  /*3510*/  BRA.U UP1, `(.L_x_69) ;  /* 0x0000000101187547 */ /* 0x000fec000b800000 */
.L_x_70:
[----:B------:R-:W-:Y:S05]  /*3520*/  NANOSLEEP 0x64 ;  /* 0x000000640000795d */ /* 0x000fea0003800000 */
[----:B------:R-:W-:-:S05]  /*3530*/  UMOV UR7, 0x10 ;  /* 0x0000001000077882 */ /* 0x000fca0000000000 */
[----:B------:R-:W-:Y:S04]  /*3540*/  DEPBAR.LE SB1, 0x36 ;  /* 0x00009d800000791a */ /* 0x000fe80000000000 */
[----:B------:R-:W1:Y:S02]  /*3550*/  UTCATOMSWS.2CTA.FIND_AND_SET.ALIGN UP1, UR7, UR7 ;  /* 0x00000007000775e3 */ /* 0x000e640008220800 */
[----:B-1----:R-:W-:Y:S01]  /*3560*/  MOV R11, UR7 ;  /* 0x00000007000b7c02 */ /* 0x002fe20008000f00 */
[----:B------:R-:W-:Y:S05]  /*3570*/  BRA.U !UP1, `(.L_x_70) ;  /* 0xfffffffd09e87547 */ /* 0x000fea000b83ffff */
.L_x_69:
[----:B------:R-:W1:Y:S01]  /*3580*/  LDS R5, [UR6+0x10] ;  /* 0x00001006ff057984 */ /* 0x000e620008000800 */
[----:B------:R-:W-:Y:S01]  /*3590*/  IMAD.U32 R3, RZ, RZ, UR37 ;  /* 0x00000025ff037e24 */ /* 0x000fe2000f8e00ff */
[----:B------:R-:W-:-:S03]  /*35a0*/  MOV R2, UR4 ;  /* 0x0000000400027c02 */ /* 0x000fc60008000f00 */
[----:B------:R-:W-:Y:S01]  /*35b0*/  VIADD R3, R3, 0x1d0 ;  /* 0x000001d003037836 */ /* 0x000fe20000000000 */
[----:B-1----:R-:W-:-:S04]  /*35c0*/  SHF.L.U32 R5, R5, 0x1f, RZ ;  /* 0x0000001f05057819 */ /* 0x002fc800000006ff */
[----:B------:R-:W1:Y:S02]  /*35d0*/  SYNCS.PHASECHK.TRANS64.TRYWAIT P0, [UR6+0x8], R5 ;  /* 0x00000805ff0075a7 */ /* 0x000e640008001106 */
[----:B-1----:R-:W-:Y:S05]  /*35e0*/  @P0 BRA `(.L_x_71) ;  /* 0x0000000000080947 */ /* 0x002fea0003800000 */
[----:B------:R-:W1:Y:S02]  /*35f0*/  SYNCS.PHASECHK.TRANS64.TRYWAIT P0, [UR6+0x8], R5 ;  /* 0x00000805ff0075a7 */ /* 0x000e640008001106 */
[----:B-1----:R-:W-:Y:S05]  /*3600*/  @!P0 BRA `(.L_x_72) ;  /* 0x0000005c00e88947 */ /* 0x002fea0003800000 */
.L_x_71:
[----:B-1----:R-:W-:Y:S01]  /*3610*/  HFMA2 R4, -RZ, RZ, 0, 5.9604644775390625e-08 ;  /* 0x00000001ff047431 */ /* 0x002fe200000001ff */
[----:B------:R-:W-:Y:S01]  /*3620*/  UPRMT UR7, UR4, 0x654, UR8 ;  /* 0x0000065404077896 */ /* 0x000fe20008000008 */
[----:B------:R-:W-:Y:S01]  /*3630*/  IMAD.MOV.U32 R6, RZ, RZ, 0xffff ;  /* 0x0000ffffff067424 */ /* 0x000fe200078e00ff */
[----:B------:R-:W-:Y:S01]  /*3640*/  PRMT R2, R2, 0x654, R3 ;  /* 0x0000065402027816 */ /* 0x000fe20000000003 */
[----:B------:R-:W-:Y:S02]  /*3650*/  IMAD.MOV.U32 R5, RZ, RZ, 0x4 ;  /* 0x00000004ff057424 */ /* 0x000fe400078e00ff */
[----:B------:R-:W-:Y:S01]  /*3660*/  IMAD.SHL.U32 R9, R11, 0x20, RZ ;  /* 0x000000200b097824 */ /* 0x000fe200078e00ff */
[----:B------:R-:W-:Y:S02]  /*3670*/  MOV R3, UR7 ;  /* 0x0000000700037c02 */ /* 0x000fe40008000f00 */
[-C--:B------:R-:W-:Y:S01]  /*3680*/  SHF.L.U32 R7, R6, R11.reuse, RZ ;  /* 0x0000000b06077219 */ /* 0x080fe200000006ff */
[----:B------:R1:W-:Y:S01]  /*3690*/  SYNCS.ARRIVE.TRANS64.RED RZ, [UR7], R5 ;  /* 0x00000005ffff79a7 */ /* 0x0003e20008000407 */
[----:B------:R-:W-:Y:S01]  /*36a0*/  SHF.L.U32 R6, R4, R11, RZ ;  /* 0x0000000b04067219 */ /* 0x000fe200000006ff */
[----:B------:R1:W-:Y:S04]  /*36b0*/  STS [UR37+0x1d0], R9 ;  /* 0x0001d009ff007988 */ /* 0x0003e80008000825 */
[----:B------:R1:W-:Y:S04]  /*36c0*/  STAS [R2.64], R11 ;  /* 0x0000000b02007dbd */ /* 0x0003e8000c0008ff */
[----:B------:R1:W-:Y:S04]  /*36d0*/  ATOMS.OR RZ, [UR6+0x14], R7 ;  /* 0x00001407ffff798c */ /* 0x0003e8000b000006 */
[----:B------:R1:W-:Y:S04]  /*36e0*/  ATOMS.OR RZ, [UR6+0x18], R6 ;  /* 0x00001806ffff798c */ /* 0x0003e8000b000006 */
[----:B------:R1:W-:Y:S02]  /*36f0*/  ATOMS.XOR RZ, [UR6+0x10], R4 ;  /* 0x00001004ffff798c */ /* 0x0003e4000b800006 */
.L_x_68:
[----:B------:R-:W-:Y:S05]  /*3700*/  BSYNC B0 ;  /* 0x0000000000007941 */ /* 0x000fea0003800000 */
.L_x_67:
[----:B------:R-:W-:Y:S05]  /*3710*/  BRA.U UP0, `(.L_x_73) ;  /* 0x00000001006c7547 */ /* 0x000fea000b800000 */
[----:B------:R-:W-:-:S03]  /*3720*/  UMOV UR7, 0xffffffff ;  /* 0xffffffff00077882 */ /* 0x000fc60000000000 */
[----:B------:R-:W-:Y:S05]  /*3730*/  BRA.DIV UR7, `(.L_x_74) ;  /* 0x0000005e07b47947 */ /* 0x000fea000b800000 */
[----:B------:R-:W-:-:S13]  /*3740*/  ELECT P6, URZ, PT ;  /* 0x0000000000ff782f */ /* 0x000fda00038c0000 */
.L_x_194:
[----:B------:R-:W-:Y:S05]  /*3750*/  @!P6 BRA `(.L_x_73) ;  /* 0x00000000005ce947 */ /* 0x000fea0003800000 */
[----:B-1----:R-:W1:Y:S02]  /*3760*/  LDS R3, [UR6+0x10] ;  /* 0x00001006ff037984 */ /* 0x002e640008000800 */
[----:B-1----:R-:W-:-:S04]  /*3770*/  SHF.L.U32 R3, R3, 0x1f, RZ ;  /* 0x0000001f03037819 */ /* 0x002fc800000006ff */
[----:B------:R-:W1:Y:S02]  /*3780*/  SYNCS.PHASECHK.TRANS64.TRYWAIT P0, [UR6+0x8], R3 ;  /* 0x00000803ff0075a7 */ /* 0x000e640008001106 */
[----:B-1----:R-:W-:Y:S05]  /*3790*/  @P0 BRA `(.L_x_75) ;  /* 0x0000000000080947 */ /* 0x002fea0003800000 */
[----:B------:R-:W1:Y:S02]  /*37a0*/  SYNCS.PHASECHK.TRANS64.TRYWAIT P0, [UR6+0x8], R3 ;  /* 0x00000803ff0075a7 */ /* 0x000e640008001106 */
[----:B-1----:R-:W-:Y:S05]  /*37b0*/  @!P0 BRA `(.L_x_76) ;  /* 0x0000005c00b48947 */ /* 0x002fea0003800000 */
.L_x_75:
[----:B------:R-:W2:Y:S01]  /*37c0*/  LDS R5, [UR37+0x1d0] ;  /* 0x0001d025ff057984 */ /* 0x000ea20008000800 */
[----:B-1----:R-:W-:Y:S02]  /*37d0*/  HFMA2 R2, -RZ, RZ, 0, 5.9604644775390625e-08 ;  /* 0x00000001ff027431 */ /* 0x002fe400000001ff */
[----:B------:R-:W-:Y:S01]  /*37e0*/  IMAD.MOV.U32 R3, RZ, RZ, 0xffff ;  /* 0x0000ffffff037424 */ /* 0x000fe200078e00ff */
[----:B------:R-:W-:Y:S01]  /*37f0*/  UPRMT UR7, UR4, 0x654, UR8 ;  /* 0x0000065404077896 */ /* 0x000fe20008000008 */
[----:B--2---:R-:W-:-:S03]  /*3800*/  IMAD.SHL.U32 R4, R5, 0x20, RZ ;  /* 0x0000002005047824 */ /* 0x004fc600078e00ff */
[-C--:B------:R-:W-:Y:S02]  /*3810*/  SHF.L.U32 R3, R3, R5.reuse, RZ ;  /* 0x0000000503037219 */ /* 0x080fe400000006ff */
[----:B------:R-:W-:Y:S01]  /*3820*/  SHF.L.U32 R5, R2, R5, RZ ;  /* 0x0000000502057219 */ /* 0x000fe200000006ff */
[----:B------:R2:W-:Y:S04]  /*3830*/  STS [UR37+0x1d0], R4 ;  /* 0x0001d004ff007988 */ /* 0x0005e80008000825 */
[----:B------:R2:W-:Y:S04]  /*3840*/  ATOMS.OR RZ, [UR6+0x14], R3 ;  /* 0x00001403ffff798c */ /* 0x0005e8000b000006 */
[----:B------:R2:W-:Y:S01]  /*3850*/  ATOMS.OR RZ, [UR6+0x18], R5 ;  /* 0x00001805ffff798c */ /* 0x0005e2000b000006 */
[----:B------:R-:W-:Y:S03]  /*3860*/  SYNCS.ARRIVE.TRANS64.RED.A1T0 RZ, [UR7], RZ ;  /* 0x000000ffffff79a7 */ /* 0x000fe60008100407 */
[----:B------:R2:W-:Y:S01]  /*3870*/  ATOMS.XOR RZ, [UR6+0x10], R2 ;  /* 0x00001002ffff798c */ /* 0x0005e2000b800006 */
[----:B------:R-:W-:Y:S05]  /*3880*/  BRA `(.L_x_73) ;  /* 0x0000000000107947 */ /* 0x000fea0003800000 */
.L_x_66:
[----:B------:R-:W-:-:S05]  /*3890*/  MOV R2, 0xffffffff ;  /* 0xffffffff00027802 */ /* 0x000fca0000000f00 */
[----:B------:R1:W-:Y:S02]  /*38a0*/  STS [UR37+0x1d0], R2 ;  /* 0x0001d002ff007988 */ /* 0x0003e40008000825 */
[----:B-1----:R-:W-:Y:S02]  /*38b0*/  MOV R2, 0x38d0 ;  /* 0x000038d000027802 */ /* 0x002fe40000000f00 */
[----:B-----5:R-:W-:Y:S05]  /*38c0*/  CALL.REL.NOINC `($__internal_1_$__cuda_sm10x_tcgen05_guardrail_trap_phase_invalid_during_alloc) ;  /* 0x0000006400887944 */ /* 0x020fea0003c00000 */
.L_x_73:
[----:B------:R-:W-:Y:S05]  /*38d0*/  WARPSYNC.ALL ;  /* 0x0000000000007948 */ /* 0x000fea0003800000 */
[----:B------:R-:W3:Y:S01]  /*38e0*/  S2UR UR7, SR_CgaCtaId ;  /* 0x00000000000779c3 */ /* 0x000ee20000008800 */
[----:B------:R-:W-:Y:S01]  /*38f0*/  UMOV UR6, 0x400 ;  /* 0x0000040000067882 */ /* 0x000fe20000000000 */
[----:B------:R-:W-:-:S06]  /*3900*/  NOP ;  /* 0x0000000000007918 */ /* 0x000fcc0000000000 */
[----:B------:R-:W-:Y:S06]  /*3910*/  BAR.ARV 0x6, 0xa0 ;  /* 0x0182800000007b1d */ /* 0x000fec0000002000 */
[----:B------:R-:W4:Y:S01]  /*3920*/  LDCU UR8, c[0x0][0x38c] ;  /* 0x00007180ff0877ac */ /* 0x000f220008000800 */
[----:B------:R-:W-:Y:S01]  /*3930*/  LOP3.LUT R0, R0, 0xffff, RZ, 0xc0, !PT ;  /* 0x0000ffff00007812 */ /* 0x000fe200078ec0ff */
[----:B-1----:R-:W-:Y:S01]  /*3940*/  IMAD.MOV.U32 R9, RZ, RZ, 0x1 ;  /* 0x00000001ff097424 */ /* 0x002fe200078e00ff */
[----:B------:R-:W-:Y:S01]  /*3950*/  LOP3.LUT R8, R8, 0xffff, RZ, 0xc0, !PT ;  /* 0x0000ffff08087812 */ /* 0x000fe200078ec0ff */
[----:B------:R-:W-:Y:S01]  /*3960*/  UMOV UR19, URZ ;  /* 0x000000ff00137c82 */ /* 0x000fe20008000000 */
[----:B------:R-:W-:Y:S01]  /*3970*/  R2UR UR11, R0 ;  /* 0x00000000000b72ca */ /* 0x000fe200000e0000 */
[----:B------:R-:W-:Y:S01]  /*3980*/  UMOV UR18, URZ ;  /* 0x000000ff00127c82 */ /* 0x000fe20008000000 */
[----:B------:R-:W-:Y:S01]  /*3990*/  R2UR UR12, R8 ;  /* 0x00000000080c72ca */ /* 0x000fe200000e0000 */
[----:B------:R-:W-:Y:S01]  /*39a0*/  IMAD.MOV.U32 R8, RZ, RZ, RZ ;  /* 0x000000ffff087224 */ /* 0x000fe200078e00ff */
[----:B------:R-:W-:Y:S01]  /*39b0*/  UMOV UR17, URZ ;  /* 0x000000ff00117c82 */ /* 0x000fe20008000000 */
[----:B---3--:R-:W-:-:S02]  /*39c0*/  ULEA UR7, UR7, UR6, 0x18 ;  /* 0x0000000607077291 */ /* 0x008fc4000f8ec0ff */
[----:B------:R-:W-:Y:S02]  /*39d0*/  UISETP.NE.AND UP2, UPT, UR5, URZ, UPT ;  /* 0x000000ff0500728c */ /* 0x000fe4000bf45270 */
[----:B------:R-:W-:Y:S02]  /*39e0*/  UIADD3 UR13, UPT, UPT, UR7, 0x4300, URZ ;  /* 0x00004300070d7890 */ /* 0x000fe4000fffe0ff */
[----:B------:R-:W-:Y:S02]  /*39f0*/  UIADD3 UR14, UPT, UPT, UR7, 0x1e300, URZ ;  /* 0x0001e300070e7890 */ /* 0x000fe4000fffe0ff */
[----:B----4-:R-:W-:Y:S01]  /*3a00*/  UIADD3 UR8, UPT, UPT, UR8, 0x3f, URZ ;  /* 0x0000003f08087890 */ /* 0x010fe2000fffe0ff */
[----:B--2---:R-:W1:Y:S01]  /*3a10*/  LDS R2, [UR7+0x1d0] ;  /* 0x0001d007ff027984 */ /* 0x004e620008000800 */
[----:B------:R-:W-:Y:S02]  /*3a20*/  USHF.R.U32.HI UR13, URZ, 0x4, UR13 ;  /* 0x00000004ff0d7899 */ /* 0x000fe4000801160d */
[----:B------:R-:W-:-:S02]  /*3a30*/  USHF.R.S32.HI UR6, URZ, 0x1f, UR8 ;  /* 0x0000001fff067899 */ /* 0x000fc40008011408 */
[----:B------:R-:W-:Y:S02]  /*3a40*/  USHF.R.U32.HI UR14, URZ, 0x4, UR14 ;  /* 0x00000004ff0e7899 */ /* 0x000fe4000801160e */
[----:B------:R-:W-:Y:S02]  /*3a50*/  ULEA.HI UR6, UR6, UR8, URZ, 0x6 ;  /* 0x0000000806067291 */ /* 0x000fe4000f8f30ff */
[----:B------:R-:W-:Y:S02]  /*3a60*/  ULOP3.LUT UR13, UR13, 0x3fff, URZ, 0xc0, !UPT ;  /* 0x00003fff0d0d7892 */ /* 0x000fe4000f8ec0ff */
[----:B------:R-:W-:Y:S02]  /*3a70*/  USHF.R.S32.HI UR6, URZ, 0x6, UR6 ;  /* 0x00000006ff067899 */ /* 0x000fe40008011406 */
[----:B------:R-:W-:Y:S02]  /*3a80*/  ULOP3.LUT UR14, UR14, 0x3fff, URZ, 0xc0, !UPT ;  /* 0x00003fff0e0e7892 */ /* 0x000fe4000f8ec0ff */
[----:B------:R-:W-:Y:S01]  /*3a90*/  UISETP.LT.AND UP0, UPT, UR6, 0x1, UPT ;  /* 0x000000010600788c */ /* 0x000fe2000bf01270 */
[----:B------:R-:W-:Y:S01]  /*3aa0*/  UMOV UR28, 0x0 ;  /* 0x00000000001c7882 */ /* 0x000fe20000000000 */
[----:B------:R-:W-:Y:S01]  /*3ab0*/  UMOV UR29, 0x8200010 ;  /* 0x08200010001d7882 */ /* 0x000fe20000000000 */
[----:B------:R-:W-:-:S02]  /*3ac0*/  ULOP3.LUT UR13, UR13, 0x10000, URZ, 0xfc, !UPT ;  /* 0x000100000d0d7892 */ /* 0x000fc4000f8efcff */
[----:B------:R-:W-:Y:S02]  /*3ad0*/  ULOP3.LUT UR14, UR14, 0x10000, URZ, 0xfc, !UPT ;  /* 0x000100000e0e7892 */ /* 0x000fe4000f8efcff */
[----:B------:R-:W-:Y:S01]  /*3ae0*/  USEL UR20, UR6, 0x1, !UP0 ;  /* 0x0000000106147887 */ /* 0x000fe2000c000000 */
[----:B------:R-:W-:Y:S01]  /*3af0*/  UMOV UR26, 0x0 ;  /* 0x00000000001a7882 */ /* 0x000fe20000000000 */
[----:B------:R-:W-:Y:S01]  /*3b00*/  UMOV UR27, 0x8200010 ;  /* 0x08200010001b7882 */ /* 0x000fe20000000000 */
[----:B------:R-:W-:Y:S01]  /*3b10*/  UMOV UR24, 0x0 ;  /* 0x0000000000187882 */ /* 0x000fe20000000000 */
[----:B------:R-:W-:Y:S01]  /*3b20*/  UMOV UR25, 0x8200010 ;  /* 0x0820001000197882 */ /* 0x000fe20000000000 */
[----:B------:R-:W-:Y:S01]  /*3b30*/  UMOV UR22, 0x0 ;  /* 0x0000000000167882 */ /* 0x000fe20000000000 */
[----:B------:R-:W-:Y:S01]  /*3b40*/  UMOV UR23, 0x8200010 ;  /* 0x0820001000177882 */ /* 0x000fe20000000000 */
[----:B-1----:R-:W-:Y:S02]  /*3b50*/  R2UR UR21, R2 ;  /* 0x00000000021572ca */ /* 0x002fe400000e0000 */
[----:B------:R-:W-:-:S13]  /*3b60*/  CS2R R2, SRZ ;  /* 0x0000000000027805 */ /* 0x000fda000001ff00 */
.L_x_84:
[C---:B------:R-:W-:Y:S02]  /*3b70*/  LEA R0, R8.reuse, UR7, 0x3 ;  /* 0x0000000708007c11 */ /* 0x040fe4000f8e18ff */
[----:B------:R-:W-:Y:S02]  /*3b80*/  SHF.L.U32 R5, R3, 0x1f, RZ ;  /* 0x0000001f03057819 */ /* 0x000fe400000006ff */
[----:B------:R-:W-:Y:S02]  /*3b90*/  LEA R4, R8, UR7, 0x4 ;  /* 0x0000000708047c11 */ /* 0x000fe4000f8e20ff */
[----:B------:R-:W1:Y:S02]  /*3ba0*/  SYNCS.PHASECHK.TRANS64.TRYWAIT P0, [R0+URZ+0x120], R5 ;  /* 0x00012005000075a7 */ /* 0x000e6400080011ff */
[----:B-1-34-:R-:W-:Y:S05]  /*3bb0*/  @!P0 BRA `(.L_x_77) ;  /* 0x0000005800cc8947 */ /* 0x01afea0003800000 */
.L_x_195:
[----:B-1----:R-:W1:Y:S01]  /*3bc0*/  LDS.128 R4, [R4+0x1b0] ;  /* 0x0001b00004047984 */ /* 0x002e620000000c00 */
[----:B------:R-:W-:Y:S02]  /*3bd0*/  VIADD R0, R0, 0x130 ;  /* 0x0000013000007836 */ /* 0x000fe40000000000 */
[----:B------:R-:W-:Y:S01]  /*3be0*/  VIADD R8, R8, 0x1 ;  /* 0x0000000108087836 */ /* 0x000fe20000000000 */
[----:B------:R-:W-:Y:S01]  /*3bf0*/  @!PT LDS RZ, [RZ] ;  /* 0x00000000fffff984 */ /* 0x000fe20000000800 */
[----:B------:R-:W-:Y:S01]  /*3c00*/  @!PT LDS RZ, [RZ] ;  /* 0x00000000fffff984 */ /* 0x000fe20000000800 */
[----:B------:R-:W-:Y:S01]  /*3c10*/  @!PT LDS RZ, [RZ] ;  /* 0x00000000fffff984 */ /* 0x000fe20000000800 */
[----:B------:R-:W-:Y:S01]  /*3c20*/  @!PT LDS RZ, [RZ] ;  /* 0x00000000fffff984 */ /* 0x000fe20000000800 */
[----:B------:R2:W-:Y:S06]  /*3c30*/  MEMBAR.ALL.CTA ;  /* 0x0000000000007992 */ /* 0x0005ec0000008000 */
[----:B--2---:R-:W2:Y:S01]  /*3c40*/  FENCE.VIEW.ASYNC.S ;  /* 0x00000000000073c6 */ /* 0x004ea20000000000 */
[----:B------:R-:W-:-:S04]  /*3c50*/  PRMT R0, RZ, 0x654, R0 ;  /* 0x00000654ff007816 */ /* 0x000fc80000000000 */
[----:B--2---:R2:W-:Y:S01]  /*3c60*/  SYNCS.ARRIVE.TRANS64.RED.A1T0 RZ, [R0+URZ], RZ ;  /* 0x000000ff00ff79a7 */ /* 0x0045e200081004ff */
[----:B-1----:R-:W-:Y:S01]  /*3c70*/  LOP3.LUT P1, RZ, R6, 0x1, RZ, 0xc0, !PT ;  /* 0x0000000106ff7812 */ /* 0x002fe2000782c0ff */
[----:B--2---:R-:W-:-:S12]  /*3c80*/  BRA.U UP2, `(.L_x_78) ;  /* 0x0000000502087547 */ /* 0x004fd8000b800000 */
[----:B------:R-:W1:Y:S01]  /*3c90*/  LDCU UR8, c[0x0][0x38c] ;  /* 0x00007180ff0877ac */ /* 0x000e620008000800 */
[----:B------:R-:W-:Y:S02]  /*3ca0*/  PLOP3.LUT P2, PT, PT, PT, PT, 0x80, 0x8 ;  /* 0x000000000008781c */ /* 0x000fe40003f4f070 */
[----:B------:R-:W-:Y:S01]  /*3cb0*/  SHF.L.U32 R5, R9, 0x1f, RZ ;  /* 0x0000001f09057819 */ /* 0x000fe200000006ff */
[----:B------:R-:W-:Y:S02]  /*3cc0*/  ULEA UR9, UR19, UR7, 0x3 ;  /* 0x0000000713097291 */ /* 0x000fe4000f8e18ff */
[----:B------:R-:W-:Y:S02]  /*3cd0*/  ULEA UR10, UR19, UR21, 0x6 ;  /* 0x00000015130a7291 */ /* 0x000fe4000f8e30ff */
[----:B-1----:R-:W-:-:S06]  /*3ce0*/  UISETP.GE.AND UP0, UPT, UR8, 0x1, UPT ;  /* 0x000000010800788c */ /* 0x002fcc000bf06270 */
[----:B------:R-:W-:-:S05]  /*3cf0*/  PLOP3.LUT P0, PT, PT, PT, UP0, 0x80, 0x8 ;  /* 0x000000000008781c */ /* 0x000fca0003f0f008 */
[----:B------:R-:W-:-:S08]  /*3d00*/  @UP0 ULEA UR8, UR18, UR7, 0x3 ;  /* 0x0000000712080291 */ /* 0x000fd0000f8e18ff */
[----:B------:R-:W-:-:S04]  /*3d10*/  @P0 SHF.L.U32 R0, R2, 0x1f, RZ ;  /* 0x0000001f02000819 */ /* 0x000fc800000006ff */
[----:B------:R1:W2:Y:S01]  /*3d20*/  @P0 SYNCS.PHASECHK.TRANS64.TRYWAIT P2, [UR8], R0 ;  /* 0x00000000ff0005a7 */ /* 0x0002a20008041108 */
[----:B------:R-:W3:Y:S02]  /*3d30*/  SYNCS.PHASECHK.TRANS64.TRYWAIT P0, [UR9+0x160], R5 ;  /* 0x00016005ff0075a7 */ /* 0x000ee40008001109 */
[----:B-123--:R-:W-:Y:S05]  /*3d40*/  @!P0 BRA `(.L_x_79) ;  /* 0x00000058007c8947 */ /* 0x00efea0003800000 */
.L_x_197:
[----:B------:R-:W-:Y:S01]  /*3d50*/  UMOV UR16, UR17 ;  /* 0x0000001100107c82 */ /* 0x000fe20008000000 */
[----:B------:R-:W-:Y:S05]  /*3d60*/  BRA.U !UP0, `(.L_x_80) ;  /* 0x0000000108c07547 */ /* 0x000fea000b800000 */
[----:B------:R-:W-:Y:S02]  /*3d70*/  UIADD3 UR16, UPT, UPT, UR20, UR17, URZ ;  /* 0x0000001114107290 */ /* 0x000fe4000fffe0ff */
[----:B------:R-:W-:Y:S01]  /*3d80*/  UPLOP3.LUT UP3, UPT, UPT, UPT, UPT, 0x40, 0x4 ;  /* 0x000000000004789c */ /* 0x000fe20003f6e870 */
[----:B------:R-:W-:Y:S01]  /*3d90*/  UMOV UR15, UR6 ;  /* 0x00000006000f7c82 */ /* 0x000fe20008000000 */
[----:B------:R-:W-:-:S09]  /*3da0*/  UMOV UR46, UR18 ;  /* 0x00000012002e7c82 */ /* 0x000fd20008000000 */
.L_x_83:
[----:B--2---:R-:W-:Y:S01]  /*3db0*/  ULEA UR8, UR46, UR7, 0x3 ;  /* 0x000000072e087291 */ /* 0x004fe2000f8e18ff */
[----:B---3--:R-:W-:Y:S11]  /*3dc0*/  @P2 BRA `(.L_x_81) ;  /* 0x00000000000c2947 */ /* 0x008ff60003800000 */
[----:B-1----:R-:W-:Y:S04]  /*3dd0*/  SHF.L.U32 R5, R2, 0x1f, RZ ;  /* 0x0000001f02057819 */ /* 0x002fe800000006ff */
[----:B------:R-:W1:Y:S02]  /*3de0*/  SYNCS.PHASECHK.TRANS64.TRYWAIT P0, [UR8], R5 ;  /* 0x00000005ff0075a7 */ /* 0x000e640008001108 */
[----:B-1----:R-:W-:Y:S05]  /*3df0*/  @!P0 BRA `(.L_x_82) ;  /* 0x0000005800688947 */ /* 0x002fea0003800000 */
.L_x_81:
[----:B------:R-:W-:Y:S01]  /*3e00*/  UISETP.NE.AND UP0, UPT, UR15, 0x1, UPT ;  /* 0x000000010f00788c */ /* 0x000fe2000bf05270 */
[----:B------:R-:W-:Y:S01]  /*3e10*/  PLOP3.LUT P2, PT, PT, PT, PT, 0x80, 0x8 ;  /* 0x000000000008781c */ /* 0x000fe20003f4f070 */
[----:B------:R-:W-:Y:S02]  /*3e20*/  UIADD3 UR18, UPT, UPT, UR46, 0x1, URZ ;  /* 0x000000012e127890 */ /* 0x000fe4000fffe0ff */
[----:B------:R-:W-:Y:S02]  /*3e30*/  ULEA UR32, UR46, UR14, 0x9 ;  /* 0x0000000e2e207291 */ /* 0x000fe4000f8e48ff */
[----:B------:R-:W-:Y:S01]  /*3e40*/  UISETP.NE.AND UP1, UPT, UR18, 0xd, UPT ;  /* 0x0000000d1200788c */ /* 0x000fe2000bf25270 */
[----:B------:R-:W-:Y:S01]  /*3e50*/  PLOP3.LUT P0, PT, PT, PT, UP0, 0x80, 0x8 ;  /* 0x000000000008781c */ /* 0x000fe20003f0f008 */
[----:B------:R-:W-:Y:S02]  /*3e60*/  UIADD3 UR44, UPT, UPT, UR32, 0x2, URZ ;  /* 0x00000002202c7890 */ /* 0x000fe4000fffe0ff */
[----:B------:R-:W-:Y:S02]  /*3e70*/  USEL UR31, URZ, 0x1, UP1 ;  /* 0x00000001ff1f7887 */ /* 0x000fe40008800000 */
[----:B------:R-:W-:Y:S02]  /*3e80*/  USEL UR18, UR18, URZ, UP1 ;  /* 0x000000ff12127287 */ /* 0x000fe40008800000 */
[----:B------:R-:W-:Y:S02]  /*3e90*/  UIADD3 UR40, UPT, UPT, UR32, 0x4, URZ ;  /* 0x0000000420287890 */ /* 0x000fe4000fffe0ff */
[----:B------:R-:W-:Y:S01]  /*3ea0*/  @UP0 ULEA UR30, UR18, UR7, 0x3 ;  /* 0x00000007121e0291 */ /* 0x000fe2000f8e18ff */
[----:B------:R-:W-:Y:S01]  /*3eb0*/  LOP3.LUT R2, R2, UR31, RZ, 0x3c, !PT ;  /* 0x0000001f02027c12 */ /* 0x000fe2000f8e3cff */
[----:B------:R-:W-:Y:S02]  /*3ec0*/  UIADD3 UR36, UPT, UPT, UR32, 0x6, URZ ;  /* 0x0000000620247890 */ /* 0x000fe4000fffe0ff */
[----:B------:R-:W-:Y:S01]  /*3ed0*/  UIADD3 UR8, UPT, UPT, UR8, 0x68, URZ ;  /* 0x0000006808087890 */ /* 0x000fe2000fffe0ff */
[----:B-1----:R-:W-:Y:S01]  /*3ee0*/  @P0 SHF.L.U32 R0, R2, 0x1f, RZ ;  /* 0x0000001f02000819 */ /* 0x002fe200000006ff */
[----:B------:R-:W-:Y:S02]  /*3ef0*/  UIADD3 UR17, UPT, UPT, UR17, 0x1, URZ ;  /* 0x0000000111117890 */ /* 0x000fe4000fffe0ff */
[----:B------:R-:W-:Y:S01]  /*3f00*/  UIADD3 UR15, UPT, UPT, UR15, -0x1, URZ ;  /* 0xffffffff0f0f7890 */ /* 0x000fe2000fffe0ff */
[----:B------:R2:W3:Y:S01]  /*3f10*/  @P0 SYNCS.PHASECHK.TRANS64.TRYWAIT P2, [UR30], R0 ;  /* 0x00000000ff0005a7 */ /* 0x0004e2000804111e */
[----:B------:R-:W-:Y:S02]  /*3f20*/  ULEA UR30, UR46, UR13, 0x9 ;  /* 0x0000000d2e1e7291 */ /* 0x000fe4000f8e48ff */
[----:B------:R-:W-:Y:S02]  /*3f30*/  UISETP.NE.AND UP0, UPT, UR17, UR16, UPT ;  /* 0x000000101100728c */ /* 0x000fe4000bf05270 */
[----:B------:R-:W-:Y:S02]  /*3f40*/  UIADD3 UR42, UPT, UPT, UR30, 0x2, URZ ;  /* 0x000000021e2a7890 */ /* 0x000fe4000fffe0ff */
[----:B------:R-:W-:Y:S02]  /*3f50*/  UIADD3 UR38, UPT, UPT, UR30, 0x4, URZ ;  /* 0x000000041e267890 */ /* 0x000fe4000fffe0ff */
[----:B------:R-:W-:Y:S01]  /*3f60*/  UIADD3 UR34, UPT, UPT, UR30, 0x6, URZ ;  /* 0x000000061e227890 */ /* 0x000fe2000fffe0ff */
[----:B------:R-:W-:Y:S01]  /*3f70*/  UMOV UR33, 0x40004040 ;  /* 0x4000404000217882 */ /* 0x000fe20000000000 */
[----:B------:R-:W-:Y:S01]  /*3f80*/  UMOV UR31, 0x40004040 ;  /* 0x40004040001f7882 */ /* 0x000fe20000000000 */
[----:B------:R-:W-:Y:S01]  /*3f90*/  UMOV UR45, 0x40004040 ;  /* 0x40004040002d7882 */ /* 0x000fe20000000000 */
[----:B------:R2:W-:Y:S01]  /*3fa0*/  UTCHMMA.2CTA gdesc[UR30], gdesc[UR32], tmem[UR10], tmem[UR28], idesc[UR29], UP3 ;  /* 0x00ff1c201e0075ea */ /* 0x0005e20009a0000a */
[----:B------:R-:W-:Y:S01]  /*3fb0*/  UPLOP3.LUT UP3, UPT, UPT, UPT, UPT, 0x80, 0x8 ;  /* 0x000000000008789c */ /* 0x000fe20003f6f070 */
[----:B------:R-:W-:Y:S01]  /*3fc0*/  UMOV UR43, 0x40004040 ;  /* 0x40004040002b7882 */ /* 0x000fe20000000000 */
[----:B------:R-:W-:Y:S01]  /*3fd0*/  UMOV UR41, 0x40004040 ;  /* 0x4000404000297882 */ /* 0x000fe20000000000 */
[----:B------:R2:W-:Y:S01]  /*3fe0*/  UTCHMMA.2CTA gdesc[UR42], gdesc[UR44], tmem[UR10], tmem[UR26], idesc[UR27], UPT ;  /* 0x00ff1a2c2a0075ea */ /* 0x0005e2000ba0000a */
[----:B------:R-:W-:Y:S01]  /*3ff0*/  UMOV UR39, 0x40004040 ;  /* 0x4000404000277882 */ /* 0x000fe20000000000 */
[----:B------:R-:W-:Y:S01]  /*4000*/  UMOV UR37, 0x40004040 ;  /* 0x4000404000257882 */ /* 0x000fe20000000000 */
[----:B------:R-:W-:Y:S01]  /*4010*/  UMOV UR35, 0x40004040 ;  /* 0x4000404000237882 */ /* 0x000fe20000000000 */
[----:B------:R2:W-:Y:S01]  /*4020*/  UTCHMMA.2CTA gdesc[UR38], gdesc[UR40], tmem[UR10], tmem[UR24], idesc[UR25], UPT ;  /* 0x00ff1828260075ea */ /* 0x0005e2000ba0000a */
[----:B------:R2:W-:Y:S01]  /*4030*/  UTCHMMA.2CTA gdesc[UR34], gdesc[UR36], tmem[UR10], tmem[UR22], idesc[UR23], UPT ;  /* 0x00ff1624220075ea */ /* 0x0005e2000ba0000a */
[----:B------:R2:W-:Y:S01]  /*4040*/  UTCBAR.2CTA.MULTICAST [UR8], URZ, UR12 ;  /* 0x000000ff080073e9 */ /* 0x0005e2000820080c */
[----:B------:R-:W-:Y:S01]  /*4050*/  UMOV UR46, UR18 ;  /* 0x00000012002e7c82 */ /* 0x000fe20008000000 */
[----:B------:R-:W-:Y:S05]  /*4060*/  BRA.U UP0, `(.L_x_83) ;  /* 0xfffffffd00507547 */ /* 0x000fea000b83ffff */
.L_x_80:
[----:B------:R-:W-:Y:S01]  /*4070*/  UIADD3 UR9, UPT, UPT, UR9, 0x140, URZ ;  /* 0x0000014009097890 */ /* 0x000fe2000fffe0ff */
[----:B------:R-:W-:-:S08]  /*4080*/  UMOV UR17, UR16 ;  /* 0x0000001000117c82 */ /* 0x000fd00008000000 */
[----:B------:R4:W-:Y:S01]  /*4090*/  UTCBAR.2CTA.MULTICAST [UR9], URZ, UR11 ;  /* 0x000000ff090073e9 */ /* 0x0009e2000820080b */
[----:B------:R-:W-:Y:S02]  /*40a0*/  NOP ;  /* 0x0000000000007918 */ /* 0x000fe40000000000 */
.L_x_78:
[----:B------:R-:W-:Y:S01]  /*40b0*/  UIADD3 UR19, UPT, UPT, UR19, 0x1, URZ ;  /* 0x0000000113137890 */ /* 0x000fe2000fffe0ff */
[----:B------:R-:W-:-:S03]  /*40c0*/  ISETP.NE.AND P0, PT, R8, 0x2, PT ;  /* 0x000000020800780c */ /* 0x000fc60003f05270 */
[----:B------:R-:W-:Y:S01]  /*40d0*/  UISETP.NE.AND UP0, UPT, UR19, 0x4, UPT ;  /* 0x000000041300788c */ /* 0x000fe2000bf05270 */
[----:B-12---:R-:W-:Y:S02]  /*40e0*/  SEL R0, RZ, 0x1, P0 ;  /* 0x00000001ff007807 */ /* 0x006fe40000000000 */
[----:B------:R-:W-:Y:S01]  /*40f0*/  SEL R8, R8, RZ, P0 ;  /* 0x000000ff08087207 */ /* 0x000fe20000000000 */
[----:B------:R-:W-:Y:S01]  /*4100*/  USEL UR8, URZ, 0x1, UP0 ;  /* 0x00000001ff087887 */ /* 0x000fe20008000000 */
[----:B------:R-:W-:Y:S01]  /*4110*/  LOP3.LUT R3, R3, R0, RZ, 0x3c, !PT ;  /* 0x0000000003037212 */ /* 0x000fe200078e3cff */
[----:B------:R-:W-:-:S04]  /*4120*/  USEL UR19, UR19, URZ, UP0 ;  /* 0x000000ff13137287 */ /* 0x000fc80008000000 */
[----:B------:R-:W-:Y:S01]  /*4130*/  LOP3.LUT R9, R9, UR8, RZ, 0x3c, !PT ;  /* 0x0000000809097c12 */ /* 0x000fe2000f8e3cff */
[----:B------:R-:W-:Y:S07]  /*4140*/  @P1 BRA `(.L_x_84) ;  /* 0xfffffff800881947 */ /* 0x000fee000383ffff */
[----:B------:R-:W1:Y:S01]  /*4150*/  S2UR UR6, SR_CgaCtaId ;  /* 0x00000000000679c3 */ /* 0x000e620000008800 */
[----:B------:R-:W-:Y:S01]  /*4160*/  ELECT P0, URZ, PT ;  /* 0x0000000000ff782f */ /* 0x000fe20003800000 */
[----:B------:R-:W-:Y:S01]  /*4170*/  HFMA2 R0, -RZ, RZ, 0, 5.9604644775390625e-08 ;  /* 0x00000001ff007431 */ /* 0x000fe200000001ff */
[----:B------:R-:W-:-:S05]  /*4180*/  UMOV UR8, 0x40 ;  /* 0x0000004000087882 */ /* 0x000fca0000000000 */
[----:B------:R-:W-:Y:S01]  /*4190*/  UVIRTCOUNT.DEALLOC.SMPOOL 0x80 ;  /* 0x000000800000784c */ /* 0x000fe20000000000 */
[----:B------:R-:W-:Y:S02]  /*41a0*/  UISETP.NE.AND UP0, UPT, UR5, URZ, UPT ;  /* 0x000000ff0500728c */ /* 0x000fe4000bf05270 */
[----:B-1----:R-:W-:-:S09]  /*41b0*/  ULEA UR6, UR6, UR8, 0x18 ;  /* 0x0000000806067291 */ /* 0x002fd2000f8ec0ff */
[----:B------:R1:W-:Y:S01]  /*41c0*/  @P0 STS.U8 [UR6+0x1c], R0 ;  /* 0x00001c00ff000988 */ /* 0x0003e20008000006 */
[----:B------:R-:W-:Y:S05]  /*41d0*/  BRA.U UP0, `(.L_x_85) ;  /* 0x0000000100a07547 */ /* 0x000fea000b800000 */
[----:B------:R-:W-:Y:S01]  /*41e0*/  UIADD3 UR5, UPT, UPT, UR7, 0x160, URZ ;  /* 0x0000016007057890 */ /* 0x000fe2000fffe0ff */
[----:B------:R-:W-:-:S03]  /*41f0*/  SHF.L.U32 R3, R9, 0x1f, RZ ;  /* 0x0000001f09037819 */ /* 0x000fc600000006ff */
[----:B------:R-:W-:-:S09]  /*4200*/  ULEA UR8, UR19, UR5, 0x3 ;  /* 0x0000000513087291 */ /* 0x000fd2000f8e18ff */
[----:B------:R-:W2:Y:S02]  /*4210*/  SYNCS.PHASECHK.TRANS64.TRYWAIT P0, [UR8], R3 ;  /* 0x00000003ff0075a7 */ /* 0x000ea40008001108 */
[----:B--2---:R-:W-:Y:S05]  /*4220*/  @!P0 BRA `(.L_x_86) ;  /* 0x0000005400748947 */ /* 0x004fea0003800000 */
.L_x_200:
[----:B----4-:R-:W-:-:S04]  /*4230*/  UIADD3 UR9, UPT, UPT, UR19, 0x1, URZ ;  /* 0x0000000113097890 */ /* 0x010fc8000fffe0ff */
        /* <DEDUP_REMOVED lines=8> */
.L_x_202:
        /* <DEDUP_REMOVED lines=9> */
.L_x_204:
[----:B------:R-:W-:-:S04]  /*4350*/  UIADD3 UR9, UPT, UPT, UR9, 0x1, URZ ;  /* 0x0000000109097890 */ /* 0x000fc8000fffe0ff */
[----:B------:R-:W-:-:S04]  /*4360*/  UISETP.NE.AND UP1, UPT, UR9, 0x4, UPT ;  /* 0x000000040900788c */ /* 0x000fc8000bf25270 */
[----:B------:R-:W-:Y:S02]  /*4370*/  USEL UR8, URZ, 0x1, UP1 ;  /* 0x00000001ff087887 */ /* 0x000fe40008800000 */
[----:B------:R-:W-:-:S04]  /*4380*/  USEL UR9, UR9, URZ, UP1 ;  /* 0x000000ff09097287 */ /* 0x000fc80008800000 */
[----:B------:R-:W-:Y:S01]  /*4390*/  ULEA UR9, UR9, UR5, 0x3 ;  /* 0x0000000509097291 */ /* 0x000fe2000f8e18ff */
[----:B-1----:R-:W-:-:S04]  /*43a0*/  LOP3.LUT R3, R2, UR8, RZ, 0x3c, !PT ;  /* 0x0000000802037c12 */ /* 0x002fc8000f8e3cff */
[----:B------:R-:W-:Y:S01]  /*43b0*/  SHF.L.U32 R3, R3, 0x1f, RZ ;  /* 0x0000001f03037819 */ /* 0x000fe200000006ff */
[----:B------:R-:W-:-:S04]  /*43c0*/  IMAD.U32 R0, RZ, RZ, UR9 ;  /* 0x00000009ff007e24 */ /* 0x000fc8000f8e00ff */
[----:B------:R1:W2:Y:S03]  /*43d0*/  SYNCS.PHASECHK.TRANS64.TRYWAIT P0, [R0+URZ], R3 ;  /* 0x00000003000075a7 */ /* 0x0002a600080011ff */
[----:B--2---:R-:W-:Y:S05]  /*43e0*/  @!P0 NANOSLEEP.SYNCS 0x989680 ;  /* 0x009896800000895d */ /* 0x004fea0003900000 */
[----:B------:R-:W2:Y:S02]  /*43f0*/  @!P0 SYNCS.PHASECHK.TRANS64 P0, [R0+URZ], R3 ;  /* 0x00000003000085a7 */ /* 0x000ea400080010ff */
[----:B--2---:R-:W-:Y:S05]  /*4400*/  @P0 BRA `(.L_x_89) ;  /* 0x0000000000200947 */ /* 0x004fea0003800000 */
.L_x_90:
[----:B--2---:R2:W4:Y:S02]  /*4410*/  SYNCS.PHASECHK.TRANS64.TRYWAIT P0, [R0+URZ], R3 ;  /* 0x00000003000075a7 */ /* 0x00452400080011ff */
[----:B----4-:R-:W-:Y:S05]  /*4420*/  @!P0 NANOSLEEP.SYNCS 0x989680 ;  /* 0x009896800000895d */ /* 0x010fea0003900000 */
[----:B------:R-:W4:Y:S02]  /*4430*/  @!P0 SYNCS.PHASECHK.TRANS64 P0, [R0+URZ], R3 ;  /* 0x00000003000085a7 */ /* 0x000f2400080010ff */
[----:B----4-:R-:W-:Y:S05]  /*4440*/  @!P0 BRA `(.L_x_90) ;  /* 0xfffffffc00f08947 */ /* 0x010fea000383ffff */
[----:B------:R-:W-:Y:S05]  /*4450*/  BRA `(.L_x_89) ;  /* 0x00000000000c7947 */ /* 0x000fea0003800000 */
.L_x_85:
[----:B------:R-:W-:-:S04]  /*4460*/  UIADD3 UR5, UPT, UPT, UR7, 0x1a0, URZ ;  /* 0x000001a007057890 */ /* 0x000fc8000fffe0ff */
[----:B------:R-:W-:-:S09]  /*4470*/  UPRMT UR5, UR4, 0x654, UR5 ;  /* 0x0000065404057896 */ /* 0x000fd20008000005 */
[----:B------:R-:W-:Y:S03]  /*4480*/  SYNCS.ARRIVE.TRANS64.RED.A1T0 RZ, [UR5], RZ ;  /* 0x000000ffffff79a7 */ /* 0x000fe60008100405 */
.L_x_89:
[----:B-12---:R-:W-:Y:S01]  /*4490*/  SHF.L.U32 R3, RZ, 0x1f, RZ ;  /* 0x0000001fff037819 */ /* 0x006fe200000006ff */
[----:B------:R-:W-:Y:S01]  /*44a0*/  UIADD3 UR5, UPT, UPT, UR7, 0x1a0, URZ ;  /* 0x000001a007057890 */ /* 0x000fe2000fffe0ff */
[----:B------:R-:W-:Y:S02]  /*44b0*/  PLOP3.LUT P0, PT, PT, PT, UP0, 0x80, 0x8 ;  /* 0x000000000008781c */ /* 0x000fe40003f0f008 */
[----:B------:R-:W1:Y:S02]  /*44c0*/  SYNCS.PHASECHK.TRANS64.TRYWAIT P1, [UR7+0x1a0], R3 ;  /* 0x0001a003ff0075a7 */ /* 0x000e640008021107 */
[----:B-1----:R-:W-:Y:S09]  /*44d0*/  @!P1 BRA `(.L_x_91) ;  /* 0x0000005400109947 */ /* 0x002ff20003800000 */
.L_x_206:
[----:B------:R-:W-:Y:S01]  /*44e0*/  @!UP0 UPRMT UR5, UR4, 0x654, UR5 ;  /* 0x0000065404058896 */ /* 0x000fe20008000005 */
[----:B------:R-:W-:Y:S02]  /*44f0*/  UMOV UR8, 0xffff ;  /* 0x0000ffff00087882 */ /* 0x000fe40000000000 */
[----:B------:R-:W-:-:S06]  /*4500*/  UMOV UR4, 0x1 ;  /* 0x0000000100047882 */ /* 0x000fcc0000000000 */
[----:B------:R-:W-:Y:S01]  /*4510*/  @!P0 SYNCS.ARRIVE.TRANS64.RED.A1T0 RZ, [UR5], RZ ;  /* 0x000000ffffff89a7 */ /* 0x000fe20008100405 */
[----:B------:R-:W-:Y:S01]  /*4520*/  NOP ;  /* 0x0000000000007918 */ /* 0x000fe20000000000 */
[----:B-1----:R-:W1:Y:S01]  /*4530*/  LDS R0, [UR6+0x14] ;  /* 0x00001406ff007984 */ /* 0x002e620008000800 */
[----:B------:R-:W-:-:S04]  /*4540*/  ULOP3.LUT UR5, UR21, 0xffff, URZ, 0xc0, !UPT ;  /* 0x0000ffff15057892 */ /* 0x000fc8000f8ec0ff */
[----:B------:R-:W-:-:S04]  /*4550*/  USHF.R.U32.HI UR5, URZ, 0x5, UR5 ;  /* 0x00000005ff057899 */ /* 0x000fc80008011605 */
[----:B------:R-:W-:Y:S02]  /*4560*/  USHF.L.U32 UR8, UR8, UR5, URZ ;  /* 0x0000000508087299 */ /* 0x000fe400080006ff */
[----:B------:R-:W-:-:S04]  /*4570*/  USHF.L.U32 UR4, UR4, UR5, URZ ;  /* 0x0000000504047299 */ /* 0x000fc800080006ff */
[----:B-1----:R-:W-:-:S04]  /*4580*/  LOP3.LUT R0, R0, UR8, RZ, 0xc0, !PT ;  /* 0x0000000800007c12 */ /* 0x002fc8000f8ec0ff */
[----:B------:R-:W-:-:S13]  /*4590*/  ISETP.NE.AND P0, PT, R0, UR8, PT ;  /* 0x0000000800007c0c */ /* 0x000fda000bf05270 */
[----:B------:R-:W-:Y:S05]  /*45a0*/  @P0 BRA `(.L_x_92) ;  /* 0x0000000000580947 */ /* 0x000fea0003800000 */
[----:B------:R-:W1:Y:S02]  /*45b0*/  LDS R0, [UR6+0x18] ;  /* 0x00001806ff007984 */ /* 0x000e640008000800 */
[----:B-1----:R-:W-:-:S04]  /*45c0*/  LOP3.LUT R0, R0, UR4, RZ, 0xc0, !PT ;  /* 0x0000000400007c12 */ /* 0x002fc8000f8ec0ff */
[----:B------:R-:W-:-:S13]  /*45d0*/  ISETP.NE.AND P0, PT, R0, UR4, PT ;  /* 0x0000000400007c0c */ /* 0x000fda000bf05270 */
[----:B------:R-:W-:Y:S05]  /*45e0*/  @P0 BRA `(.L_x_93) ;  /* 0x00000000003c0947 */ /* 0x000fea0003800000 */
[----:B------:R-:W1:Y:S01]  /*45f0*/  S2R R2, SR_LANEID ;  /* 0x0000000000027919 */ /* 0x000e620000000000 */
[----:B------:R-:W-:Y:S01]  /*4600*/  ULOP3.LUT UR8, URZ, UR8, URZ, 0x33, !UPT ;  /* 0x00000008ff087292 */ /* 0x000fe2000f8e33ff */
[----:B------:R-:W-:Y:S01]  /*4610*/  LOP3.LUT R4, RZ, UR4, RZ, 0x33, !PT ;  /* 0x00000004ff047c12 */ /* 0x000fe2000f8e33ff */
[----:B------:R-:W-:Y:S02]  /*4620*/  VOTEU.ANY UR7, UPT, PT ;  /* 0x0000000000077886 */ /* 0x000fe400038e0100 */
[----:B------:R-:W-:Y:S01]  /*4630*/  UFLO.U32 UR7, UR7 ;  /* 0x00000007000772bd */ /* 0x000fe200080e0000 */
[----:B------:R-:W2:Y:S01]  /*4640*/  REDUX UR4, R4 ;  /* 0x00000000040473c4 */ /* 0x000ea20000000000 */
[----:B------:R-:W-:-:S06]  /*4650*/  IMAD.U32 R0, RZ, RZ, UR8 ;  /* 0x00000008ff007e24 */ /* 0x000fcc000f8e00ff */
[----:B------:R1:W-:Y:S01]  /*4660*/  UTCATOMSWS.AND URZ, UR8 ;  /* 0x0000000800ff79e3 */ /* 0x0003e20008000000 */
[----:B------:R-:W3:Y:S01]  /*4670*/  REDUX UR5, R0 ;  /* 0x00000000000573c4 */ /* 0x000ee20000000000 */
[----:B-1----:R-:W-:Y:S01]  /*4680*/  ISETP.EQ.U32.AND P0, PT, R2, UR7, PT ;  /* 0x0000000702007c0c */ /* 0x002fe2000bf02070 */
[----:B--2---:R-:W-:Y:S01]  /*4690*/  IMAD.U32 R2, RZ, RZ, UR4 ;  /* 0x00000004ff027e24 */ /* 0x004fe2000f8e00ff */
[----:B---3--:R-:W-:-:S11]  /*46a0*/  MOV R3, UR5 ;  /* 0x0000000500037c02 */ /* 0x008fd60008000f00 */
[----:B------:R1:W-:Y:S04]  /*46b0*/  @P0 ATOMS.AND RZ, [UR6+0x14], R3 ;  /* 0x00001403ffff098c */ /* 0x0003e8000a800006 */
[----:B------:R1:W-:Y:S01]  /*46c0*/  @P0 ATOMS.AND RZ, [UR6+0x18], R2 ;  /* 0x00001802ffff098c */ /* 0x0003e2000a800006 */
[----:B------:R-:W-:Y:S05]  /*46d0*/  BRA `(.L_x_94) ;  /* 0x0000000000147947 */ /* 0x000fea0003800000 */
.L_x_93:
[----:B------:R-:W-:Y:S02]  /*46e0*/  MOV R2, 0x4700 ;  /* 0x0000470000027802 */ /* 0x000fe40000000f00 */
[----:B---345:R-:W-:Y:S05]  /*46f0*/  CALL.REL.NOINC `($__internal_0_$__cuda_sm10x_tcgen05_guardrail_trap_col_being_dealloced_not_returned_by_alloc) ;  /* 0x0000005400f07944 */ /* 0x038fea0003c00000 */
[----:B------:R-:W-:Y:S05]  /*4700*/  BRA `(.L_x_94) ;  /* 0x0000000000087947 */ /* 0x000fea0003800000 */
.L_x_92:
[----:B------:R-:W-:Y:S02]  /*4710*/  MOV R2, 0x4730 ;  /* 0x0000473000027802 */ /* 0x000fe40000000f00 */
[----:B---345:R-:W-:Y:S05]  /*4720*/  CALL.REL.NOINC `($__internal_2_$__cuda_sm10x_tcgen05_guardrail_trap_unallocated_columns_being_dealloced) ;  /* 0x0000005400fc7944 */ /* 0x038fea0003c00000 */
.L_x_94:
[----:B------:R-:W-:Y:S01]  /*4730*/  NOP ;  /* 0x0000000000007918 */ /* 0x000fe20000000000 */
[----:B----4-:R-:W-:Y:S05]  /*4740*/  EXIT ;  /* 0x000000000000794d */ /* 0x010fea0003800000 */
.L_x_65:
[----:B------:R-:W-:-:S09]  /*4750*/  UISETP.NE.OR UP5, UPT, UR10, 0x3, !UP5 ;  /* 0x000000030a00788c */ /* 0x000fd2000efa5670 */
[----:B------:R-:W-:Y:S05]  /*4760*/  BRA.U UP5, `(.L_x_95) ;  /* 0x0000001105787547 */ /* 0x000fea000b800000 */
[----:B------:R-:W1:Y:S01]  /*4770*/  LDC R0, c[0x0][0xb30] ;  /* 0x0002cc00ff007b82 */ /* 0x000e620000000800 */
[----:B------:R-:W2:Y:S01]  /*4780*/  LDCU.64 UR8, c[0x0][0x888] ;  /* 0x00011100ff0877ac */ /* 0x000ea20008000a00 */
[----:B------:R-:W-:Y:S02]  /*4790*/  HFMA2 R25, -RZ, RZ, 0, 0 ;  /* 0x00000000ff197431 */ /* 0x000fe400000001ff */
[----:B-----5:R-:W-:Y:S01]  /*47a0*/  IMAD.MOV.U32 R32, RZ, RZ, 0x1 ;  /* 0x00000001ff207424 */ /* 0x020fe200078e00ff */
[----:B------:R-:W-:Y:S01]  /*47b0*/  MOV R23, 0x1000 ;  /* 0x0000100000177802 */ /* 0x000fe20000000f00 */
[----:B------:R-:W3:Y:S01]  /*47c0*/  LDCU.64 UR4, c[0x0][0x890] ;  /* 0x00011200ff0477ac */ /* 0x000ee20008000a00 */
[----:B------:R-:W-:Y:S01]  /*47d0*/  IMAD.MOV.U32 R27, RZ, RZ, RZ ;  /* 0x000000ffff1b7224 */ /* 0x000fe200078e00ff */
[----:B------:R-:W4:Y:S01]  /*47e0*/  LDC R19, c[0x0][0x370] ;  /* 0x0000dc00ff137b82 */ /* 0x000f220000000800 */
[----:B------:R-:W-:Y:S01]  /*47f0*/  UMOV UR7, 0x400 ;  /* 0x0000040000077882 */ /* 0x000fe20000000000 */
[----:B------:R-:W-:-:S02]  /*4800*/  UPLOP3.LUT UP1, UPT, UPT, UPT, UPT, 0x40, 0x4 ;  /* 0x000000000004789c */ /* 0x000fc40003f2e870 */
[----:B------:R-:W-:-:S04]  /*4810*/  ULEA UR7, UR37, UR7, 0x18 ;  /* 0x0000000725077291 */ /* 0x000fc8000f8ec0ff */
[----:B------:R-:W4:Y:S01]  /*4820*/  LDC R2, c[0x0][0xb0c] ;  /* 0x0002c300ff027b82 */ /* 0x000f220000000800 */
[----:B------:R-:W-:Y:S02]  /*4830*/  UIADD3 UR13, UPT, UPT, UR7, 0xe8, URZ ;  /* 0x000000e8070d7890 */ /* 0x000fe4000fffe0ff */
[----:B--2---:R-:W-:Y:S02]  /*4840*/  UISETP.NE.U32.AND UP3, UPT, UR8, URZ, UPT ;  /* 0x000000ff0800728c */ /* 0x004fe4000bf65070 */
[----:B------:R-:W-:Y:S02]  /*4850*/  UIADD3 UR41, UPT, UPT, UR7, 0xd0, URZ ;  /* 0x000000d007297890 */ /* 0x000fe4000fffe0ff */
[----:B---3--:R-:W-:Y:S01]  /*4860*/  UISETP.NE.U32.AND UP4, UPT, UR4, URZ, UPT ;  /* 0x000000ff0400728c */ /* 0x008fe2000bf85070 */
[----:B------:R-:W2:Y:S01]  /*4870*/  LDC R18, c[0x0][0xb20] ;  /* 0x0002c800ff127b82 */ /* 0x000ea20000000800 */
[----:B-1----:R-:W-:Y:S01]  /*4880*/  ISETP.NE.AND P1, PT, R0, 0x1, PT ;  /* 0x000000010000780c */ /* 0x002fe20003f25270 */
[----:B------:R-:W-:-:S02]  /*4890*/  UISETP.NE.AND.EX UP3, UPT, UR9, URZ, UPT, UP3 ;  /* 0x000000ff0900728c */ /* 0x000fc4000bf65330 */
[----:B------:R-:W-:Y:S02]  /*48a0*/  UIADD3 UR33, UPT, UPT, UR7, 0xd8, URZ ;  /* 0x000000d807217890 */ /* 0x000fe4000fffe0ff */
[----:B------:R-:W-:Y:S02]  /*48b0*/  UIADD3 UR25, UPT, UPT, UR7, 0xe0, URZ ;  /* 0x000000e007197890 */ /* 0x000fe4000fffe0ff */
[----:B------:R-:W1:Y:S01]  /*48c0*/  LDC.64 R36, c[0x0][0x348] ;  /* 0x0000d200ff247b82 */ /* 0x000e620000000a00 */
[----:B------:R-:W-:Y:S02]  /*48d0*/  UPRMT UR13, UR37, 0x654, UR13 ;  /* 0x00000654250d7896 */ /* 0x000fe4000800000d */
[----:B------:R-:W-:-:S05]  /*48e0*/  UISETP.NE.AND.EX UP4, UPT, UR5, URZ, UPT, UP4 ;  /* 0x000000ff0500728c */ /* 0x000fca000bf85340 */
[----:B------:R-:W3:Y:S08]  /*48f0*/  LDC.64 R16, c[0x0][0xb10] ;  /* 0x0002c400ff107b82 */ /* 0x000ef00000000a00 */
[----:B------:R-:W1:Y:S08]  /*4900*/  LDC.64 R6, c[0x0][0xb18] ;  /* 0x0002c600ff067b82 */ /* 0x000e700000000a00 */
[----:B------:R-:W1:Y:S08]  /*4910*/  LDC.64 R4, c[0x0][0xb28] ;  /* 0x0002ca00ff047b82 */ /* 0x000e700000000a00 */
[----:B--2-4-:R-:W1:Y:S02]  /*4920*/  LDC R22, c[0x0][0x374] ;  /* 0x0000dd00ff167b82 */ /* 0x014e640000000800 */
.L_x_106:
[----:B------:R-:W-:Y:S02]  /*4930*/  LEA R0, R27, UR7, 0x3 ;  /* 0x000000071b007c11 */ /* 0x000fe4000f8e18ff */
[----:B------:R-:W-:Y:S02]  /*4940*/  SHF.L.U32 R3, R25, 0x1f, RZ ;  /* 0x0000001f19037819 */ /* 0x000fe400000006ff */
[----:B------:R-:W-:Y:S02]  /*4950*/  LEA R28, R27, UR7, 0x4 ;  /* 0x000000071b1c7c11 */ /* 0x000fe4000f8e20ff */
[----:B--2---:R-:W2:Y:S02]  /*4960*/  SYNCS.PHASECHK.TRANS64.TRYWAIT P0, [R0+URZ+0x120], R3 ;  /* 0x00012003000075a7 */ /* 0x004ea400080011ff */
[----:B--2---:R-:W-:Y:S05]  /*4970*/  @!P0 BRA `(.L_x_96) ;  /* 0x0000005000008947 */ /* 0x004fea0003800000 */
.L_x_207:
[----:B------:R-:W-:Y:S01]  /*4980*/  ISETP.GE.AND P0, PT, R26, 0x1, PT ;  /* 0x000000011a00780c */ /* 0x000fe20003f06270 */
[----:B------:R-:W4:Y:S01]  /*4990*/  LDS.128 R28, [R28+0x1b0] ;  /* 0x0001b0001c1c7984 */ /* 0x000f220000000c00 */
[----:B--2---:R-:W-:Y:S01]  /*49a0*/  VIADD R0, R0, 0x130 ;  /* 0x0000013000007836 */ /* 0x004fe20000000000 */
[----:B------:R-:W-:Y:S01]  /*49b0*/  @!PT LDS RZ, [RZ] ;  /* 0x00000000fffff984 */ /* 0x000fe20000000800 */
[----:B------:R-:W-:Y:S01]  /*49c0*/  @!PT LDS RZ, [RZ] ;  /* 0x00000000fffff984 */ /* 0x000fe20000000800 */
[----:B------:R-:W-:Y:S01]  /*49d0*/  @!PT LDS RZ, [RZ] ;  /* 0x00000000fffff984 */ /* 0x000fe20000000800 */
[----:B------:R-:W-:Y:S01]  /*49e0*/  @!PT LDS RZ, [RZ] ;  /* 0x00000000fffff984 */ /* 0x000fe20000000800 */
[----:B------:R2:W-:Y:S06]  /*49f0*/  MEMBAR.ALL.CTA ;  /* 0x0000000000007992 */ /* 0x0005ec0000008000 */
[----:B--2---:R-:W2:Y:S01]  /*4a00*/  FENCE.VIEW.ASYNC.S ;  /* 0x00000000000073c6 */ /* 0x004ea20000000000 */
[----:B------:R-:W-:Y:S04]  /*4a10*/  PRMT R0, RZ, 0x654, R0 ;  /* 0x00000654ff007816 */ /* 0x000fe80000000000 */
[----:B--2---:R2:W-:Y:S01]  /*4a20*/  SYNCS.ARRIVE.TRANS64.RED.A1T0 RZ, [R0+URZ], RZ ;  /* 0x000000ff00ff79a7 */ /* 0x0045e200081004ff */
[----:B----4-:R-:W-:Y:S11]  /*4a30*/  LOP3.LUT P3, RZ, R30, 0x1, RZ, 0xc0, !PT ;  /* 0x000000011eff7812 */ /* 0x010ff6000786c0ff */
[----:B------:R-:W-:Y:S02]  /*4a40*/  @!UPT UIADD3 URZ, UPT, UPT, URZ, URZ, URZ ;  /* 0x000000fffffff290 */ /* 0x000fe4000fffe0ff */
[----:B------:R-:W-:Y:S02]  /*4a50*/  @P3 MOV R13, R28 ;  /* 0x0000001c000d3202 */ /* 0x000fe40000000f00 */
[----:B------:R-:W-:Y:S01]  /*4a60*/  @P3 LOP3.LUT R8, R29, 0xffff, RZ, 0xc0, !PT ;  /* 0x0000ffff1d083812 */ /* 0x000fe200078ec0ff */
[----:B--2---:R-:W-:Y:S06]  /*4a70*/  @!P0 BRA `(.L_x_97) ;  /* 0x0000000000a48947 */ /* 0x004fec0003800000 */
[----:B-1----:R-:W-:Y:S01]  /*4a80*/  IMAD.HI.U32 R33, R22, R7, RZ ;  /* 0x0000000716217227 */ /* 0x002fe200078e00ff */
[----:B------:R-:W-:Y:S02]  /*4a90*/  ISETP.NE.AND P0, PT, R6, 0x1, PT ;  /* 0x000000010600780c */ /* 0x000fe40003f05270 */
[----:B------:R-:W-:Y:S01]  /*4aa0*/  ISETP.NE.AND P2, PT, R26, 0x1, PT ;  /* 0x000000011a00780c */ /* 0x000fe20003f45270 */
[----:B---3--:R-:W-:Y:S01]  /*4ab0*/  IMAD.HI.U32 R34, R19, R16, RZ ;  /* 0x0000001013227227 */ /* 0x008fe200078e00ff */
[----:B------:R-:W-:Y:S02]  /*4ac0*/  SHF.R.U32.HI R33, RZ, R18, R33 ;  /* 0x00000012ff217219 */ /* 0x000fe40000011621 */
[----:B------:R-:W-:Y:S01]  /*4ad0*/  ISETP.NE.AND P4, PT, R2, 0x1, PT ;  /* 0x000000010200780c */ /* 0x000fe20003f85270 */
[----:B------:R-:W-:Y:S01]  /*4ae0*/  IMAD.HI.U32 R38, R13, R16, RZ ;  /* 0x000000100d267227 */ /* 0x000fe200078e00ff */
[----:B------:R-:W-:Y:S02]  /*4af0*/  SHF.R.U32.HI R34, RZ, R17, R34 ;  /* 0x00000011ff227219 */ /* 0x000fe40000011622 */
[----:B------:R-:W-:Y:S01]  /*4b00*/  SEL R3, R22, R33, !P0 ;  /* 0x0000002116037207 */ /* 0x000fe20004000000 */
[C---:B------:R-:W-:Y:S01]  /*4b10*/  IMAD.HI.U32 R33, R8.reuse, R7, RZ ;  /* 0x0000000708217227 */ /* 0x040fe200078e00ff */
[----:B------:R-:W-:Y:S02]  /*4b20*/  SEL R11, R19, R34, !P4 ;  /* 0x00000022130b7207 */ /* 0x000fe40006000000 */
[----:B------:R-:W-:Y:S01]  /*4b30*/  SHF.R.U32.HI R38, RZ, R17, R38 ;  /* 0x00000011ff267219 */ /* 0x000fe20000011626 */
[----:B------:R-:W-:Y:S01]  /*4b40*/  IMAD.HI.U32 R40, R3, R4, RZ ;  /* 0x0000000403287227 */ /* 0x000fe200078e00ff */
[----:B------:R-:W-:Y:S03]  /*4b50*/  SHF.R.U32.HI R33, RZ, R18, R33 ;  /* 0x00000012ff217219 */ /* 0x000fe60000011621 */
[----:B------:R-:W-:Y:S01]  /*4b60*/  IMAD.HI.U32 R34, R11, R4, RZ ;  /* 0x000000040b227227 */ /* 0x000fe200078e00ff */
[----:B------:R-:W-:Y:S02]  /*4b70*/  @P2 SHF.R.U32.HI R3, RZ, R5, R40 ;  /* 0x00000005ff032219 */ /* 0x000fe40000011628 */
[----:B------:R-:W-:Y:S02]  /*4b80*/  SEL R9, R8, R33, !P0 ;  /* 0x0000002108097207 */ /* 0x000fe40004000000 */
[----:B------:R-:W-:Y:S01]  /*4b90*/  @P2 SHF.R.U32.HI R11, RZ, R5, R34 ;  /* 0x00000005ff0b2219 */ /* 0x000fe20000011622 */
[C---:B------:R-:W-:Y:S01]  /*4ba0*/  IMAD R10, R26.reuse, R3, RZ ;  /* 0x000000031a0a7224 */ /* 0x040fe200078e02ff */
[----:B------:R-:W-:Y:S01]  /*4bb0*/  SEL R3, R13, R38, !P4 ;  /* 0x000000260d037207 */ /* 0x000fe20006000000 */
[C---:B------:R-:W-:Y:S03]  /*4bc0*/  IMAD.HI.U32 R14, R9.reuse, R4, RZ ;  /* 0x00000004090e7227 */ /* 0x040fe600078e00ff */
[----:B------:R-:W-:Y:S01]  /*4bd0*/  ISETP.GE.AND P0, PT, R9, R10, PT ;  /* 0x0000000a0900720c */ /* 0x000fe20003f06270 */
[C---:B------:R-:W-:Y:S01]  /*4be0*/  IMAD R12, R26.reuse, R11, RZ ;  /* 0x0000000b1a0c7224 */ /* 0x040fe200078e02ff */
[-C--:B------:R-:W-:Y:S04]  /*4bf0*/  SHF.R.U32.HI R14, RZ, R5.reuse, R14 ;  /* 0x00000005ff0e7219 */ /* 0x080fe8000001160e */
[----:B------:R-:W-:Y:S02]  /*4c00*/  ISETP.GE.OR P0, PT, R3, R12, P0 ;  /* 0x0000000c0300720c */ /* 0x000fe40000706670 */
[----:B------:R-:W-:Y:S05]  /*4c10*/  SEL R15, R9, R14, !P2 ;  /* 0x0000000e090f7207 */ /* 0x000fea0005000000 */
[----:B------:R-:W-:Y:S04]  /*4c20*/  IMAD.MOV R14, RZ, RZ, -R15 ;  /* 0x000000ffff0e7224 */ /* 0x000fe800078e0a0f */
[----:B------:R-:W-:Y:S02]  /*4c30*/  IMAD R14, R26, R14, R9 ;  /* 0x0000000e1a0e7224 */ /* 0x000fe400078e0209 */
[C---:B------:R-:W-:Y:S05]  /*4c40*/  @!P0 IMAD.HI.U32 R10, R3.reuse, R4, RZ ;  /* 0x00000004030a8227 */ /* 0x040fea00078e00ff */
[----:B------:R-:W-:Y:S04]  /*4c50*/  @!P0 SHF.R.U32.HI R10, RZ, R5, R10 ;  /* 0x00000005ff0a8219 */ /* 0x000fe8000001160a */
[----:B------:R-:W-:Y:S01]  /*4c60*/  @!P0 SEL R0, R3, R10, !P2 ;  /* 0x0000000a03008207 */ /* 0x000fe20005000000 */
[----:B------:R-:W-:Y:S03]  /*4c70*/  IMAD.MOV R10, RZ, RZ, -R3 ;  /* 0x000000ffff0a7224 */ /* 0x000fe600078e0a03 */
[----:B------:R-:W-:Y:S01]  /*4c80*/  @!P0 IADD3 R15, PT, PT, R15, -R0, RZ ;  /* 0x800000000f0f8210 */ /* 0x000fe20007ffe0ff */
[----:B------:R-:W-:Y:S01]  /*4c90*/  @!P0 IMAD R0, R11, R14, R0 ;  /* 0x0000000e0b008224 */ /* 0x000fe200078e0200 */
[----:B------:R-:W-:Y:S01]  /*4ca0*/  IADD3 R11, PT, PT, -R9, RZ, RZ ;  /* 0x000000ff090b7210 */ /* 0x000fe20007ffe1ff */
[----:B------:R-:W-:Y:S02]  /*4cb0*/  IMAD R13, R2, R10, R13 ;  /* 0x0000000a020d7224 */ /* 0x000fe400078e020d */
[----:B------:R-:W-:Y:S02]  /*4cc0*/  @!P0 IMAD R9, R15, R26, R3 ;  /* 0x0000001a0f098224 */ /* 0x000fe400078e0203 */
[----:B------:R-:W-:Y:S02]  /*4cd0*/  @!P0 IMAD.MOV.U32 R3, RZ, RZ, R0 ;  /* 0x000000ffff038224 */ /* 0x000fe400078e0000 */
[----:B------:R-:W-:Y:S02]  /*4ce0*/  IMAD R8, R6, R11, R8 ;  /* 0x0000000b06087224 */ /* 0x000fe400078e0208 */
[----:B------:R-:W-:Y:S02]  /*4cf0*/  IMAD R13, R3, R2, R13 ;  /* 0x00000002030d7224 */ /* 0x000fe400078e020d */
[----:B------:R-:W-:Y:S02]  /*4d00*/  IMAD R8, R9, R6, R8 ;  /* 0x0000000609087224 */ /* 0x000fe400078e0208 */
.L_x_97:
[----:B------:R-:W-:Y:S05]  /*4d10*/  BRA.U UP1, `(.L_x_98) ;  /* 0x0000000101107547 */ /* 0x000fea000b800000 */
[----:B------:R-:W-:Y:S04]  /*4d20*/  MOV R0, UR6 ;  /* 0x0000000600007c02 */ /* 0x000fe80008000f00 */
[----:B------:R-:W-:Y:S04]  /*4d30*/  SHF.L.U32 R3, R0, 0x1f, RZ ;  /* 0x0000001f00037819 */ /* 0x000fe800000006ff */
[----:B------:R-:W2:Y:S02]  /*4d40*/  SYNCS.PHASECHK.TRANS64.TRYWAIT P0, [UR7+0x118], R3 ;  /* 0x00011803ff0075a7 */ /* 0x000ea40008001107 */
[----:B--2---:R-:W-:Y:S05]  /*4d50*/  @!P0 BRA `(.L_x_99) ;  /* 0x0000004c001c8947 */ /* 0x004fea0003800000 */
.L_x_98:
[----:B------:R-:W-:Y:S02]  /*4d60*/  R2UR UR42, R20 ;  /* 0x00000000142a72ca */ /* 0x000fe400000e0000 */
[----:B------:R-:W-:Y:S02]  /*4d70*/  R2UR UR43, R21 ;  /* 0x00000000152b72ca */ /* 0x000fe400000e0000 */
[----:B------:R-:W-:Y:S02]  /*4d80*/  ISETP.NE.U32.AND P2, PT, RZ, UR4, PT ;  /* 0x00000004ff007c0c */ /* 0x000fe4000bf45070 */
[----:B------:R-:W-:Y:S02]  /*4d90*/  SHF.L.U32 R12, R32, 0x1f, RZ ;  /* 0x0000001f200c7819 */ /* 0x000fe400000006ff */
[----:B------:R-:W-:Y:S05]  /*4da0*/  ISETP.NE.AND.EX P2, PT, RZ, UR5, PT, P2 ;  /* 0x00000005ff007c0c */ /* 0x000fea000bf45320 */
[----:B------:R-:W-:Y:S02]  /*4db0*/  USHF.L.U32 UR42, UR42, 0x7, URZ ;  /* 0x000000072a2a7899 */ /* 0x000fe400080006ff */
[----:B------:R-:W-:Y:S01]  /*4dc0*/  USHF.L.U32 UR43, UR43, 0x6, URZ ;  /* 0x000000062b2b7899 */ /* 0x000fe200080006ff */
[----:B------:R-:W-:Y:S11]  /*4dd0*/  BRA.U !UP4, `(.L_x_100) ;  /* 0x000000010c347547 */ /* 0x000ff6000b800000 */
[----:B------:R-:W-:Y:S01]  /*4de0*/  UPLOP3.LUT UP0, UPT, UPT, UPT, UP3, 0x80, 0x8 ;  /* 0x000000000008789c */ /* 0x000fe20003f0f030 */
[----:B--2---:R-:W-:Y:S02]  /*4df0*/  HFMA2 R0, -RZ, RZ, 0, 5.9604644775390625e-08 ;  /* 0x00000001ff007431 */ /* 0x004fe400000001ff */
[----:B------:R-:W-:Y:S03]  /*4e00*/  IMAD.MOV.U32 R59, RZ, RZ, 0x1 ;  /* 0x00000001ff3b7424 */ /* 0x000fe600078e00ff */
[----:B------:R-:W-:Y:S05]  /*4e10*/  PLOP3.LUT P0, PT, PT, PT, UP0, 0x80, 0x8 ;  /* 0x000000000008781c */ /* 0x000fea0003f0f008 */
[----:B------:R-:W2:Y:S01]  /*4e20*/  @UP0 LDCU.64 UR10, c[0x0][0x888] ;  /* 0x00011100ff0a07ac */ /* 0x000ea20008000a00 */
[----:B------:R-:W-:Y:S07]  /*4e30*/  @UP0 UIMAD UR8, UR36, UR4, URZ ;  /* 0x00000004240802a4 */ /* 0x000fee000f8e02ff */
[----:B------:R-:W-:Y:S01]  /*4e40*/  @!P0 PRMT R59, R0, 0x7610, R59 ;  /* 0x00007610003b8816 */ /* 0x000fe2000000003b */
[----:B--2---:R-:W-:Y:S03]  /*4e50*/  @UP0 UIMAD.WIDE UR10, UR8, 0x4, UR10 ;  /* 0x00000004080a08a5 */ /* 0x004fe6000f8e020a */
[----:B------:R-:W2:Y:S03]  /*4e60*/  @!UP0 LDCU UR8, c[0x0][0x880] ;  /* 0x00011000ff0887ac */ /* 0x000ea60008000800 */
[----:B------:R-:W-:Y:S01]  /*4e70*/  IMAD.U32 R10, RZ, RZ, UR10 ;  /* 0x0000000aff0a7e24 */ /* 0x000fe2000f8e00ff */
[----:B------:R-:W-:Y:S05]  /*4e80*/  MOV R11, UR11 ;  /* 0x0000000b000b7c02 */ /* 0x000fea0008000f00 */
[----:B------:R4:W5:Y:S02]  /*4e90*/  @P0 LDG.E R35, desc[UR46][R10.64] ;  /* 0x0000002e0a230981 */ /* 0x000964000c1e1900 */
[----:B--2-4-:R-:W-:Y:S07]  /*4ea0*/  @!P0 IMAD.U32 R35, RZ, RZ, UR8 ;  /* 0x00000008ff238e24 */ /* 0x014fee000f8e00ff */
.L_x_100:
[----:B-----5:R-:W-:Y:S01]  /*4eb0*/  @!P2 FSETP.EQ.AND P0, PT, R35, RZ, PT ;  /* 0x000000ff2300a20b */ /* 0x020fe20003f02000 */
[----:B------:R-:W-:Y:S01]  /*4ec0*/  @!UPT UIADD3 URZ, UPT, UPT, URZ, URZ, URZ ;  /* 0x000000fffffff290 */ /* 0x000fe2000fffe0ff */
[----:B------:R-:W-:Y:S11]  /*4ed0*/  @!P2 BRA `(.L_x_101) ;  /* 0x000000000014a947 */ /* 0x000ff60003800000 */
[----:B------:R-:W-:Y:S02]  /*4ee0*/  LOP3.LUT P2, RZ, R59, 0xff, RZ, 0xc0, !PT ;  /* 0x000000ff3bff7812 */ /* 0x000fe4000784c0ff */
[----:B------:R-:W-:Y:S04]  /*4ef0*/  PLOP3.LUT P0, PT, PT, PT, UP0, 0x80, 0x8 ;  /* 0x000000000008781c */ /* 0x000fe80003f0f008 */
[----:B------:R-:W-:Y:S07]  /*4f00*/  PLOP3.LUT P0, PT, P0, PT, PT, 0x8, 0x80 ;  /* 0x000000000080781c */ /* 0x000fee000070e170 */
[----:B------:R-:W-:Y:S11]  /*4f10*/  @P2 FSETP.EQ.AND P0, PT, R35, RZ, PT ;  /* 0x000000ff2300220b */ /* 0x000ff60003f02000 */
[----:B------:R-:W-:Y:S02]  /*4f20*/  @!UPT UIADD3 URZ, UPT, UPT, URZ, URZ, URZ ;  /* 0x000000fffffff290 */ /* 0x000fe4000fffe0ff */
.L_x_101:
[----:B------:R-:W4:Y:S01]  /*4f30*/  SYNCS.PHASECHK.TRANS64.TRYWAIT P2, [UR7+0xf0], R12 ;  /* 0x0000f00cff0075a7 */ /* 0x000f220008041107 */
[----:B------:R-:W-:Y:S04]  /*4f40*/  ELECT P4, URZ, PT ;  /* 0x0000000000ff782f */ /* 0x000fe80003880000 */
[----:B------:R-:W-:Y:S11]  /*4f50*/  PLOP3.LUT P4, PT, P0, P4, PT, 0xf2, 0x2f ;  /* 0x00000000002f781c */ /* 0x000ff60000789e72 */
[----:B------:R-:W-:Y:S02]  /*4f60*/  @!UPT UIADD3 URZ, UPT, UPT, URZ, URZ, URZ ;  /* 0x000000fffffff290 */ /* 0x000fe4000fffe0ff */
[----:B-1----:R-:W-:Y:S05]  /*4f70*/  @!P4 IADD3 R9, P0, PT, R36, 0x580, RZ ;  /* 0x000005802409c810 */ /* 0x002fea0007f1e0ff */
[----:B--2---:R-:W-:Y:S01]  /*4f80*/  @!P4 IMAD.X R0, RZ, RZ, R37, P0 ;  /* 0x000000ffff00c224 */ /* 0x004fe200000e0625 */
[----:B----4-:R-:W-:Y:S07]  /*4f90*/  @!P2 BRA `(.L_x_102) ;  /* 0x0000004800a4a947 */ /* 0x010fee0003800000 */
.L_x_210:
[----:B------:R-:W-:Y:S01]  /*4fa0*/  @!P4 R2UR UR9, R9 ;  /* 0x000000000909c2ca */ /* 0x000fe200000e0000 */
[----:B------:R-:W-:Y:S01]  /*4fb0*/  VOTEU.ALL UP1, P4 ;  /* 0x0000000000ff7886 */ /* 0x000fe20002020000 */
[----:B------:R-:W-:Y:S01]  /*4fc0*/  @!P4 R2UR UR8, R0 ;  /* 0x000000000008c2ca */ /* 0x000fe200000e0000 */
[----:B------:R-:W-:Y:S01]  /*4fd0*/  VOTEU.ALL UP2, P4 ;  /* 0x0000000000ff7886 */ /* 0x000fe20002040000 */
[----:B------:R-:W-:Y:S01]  /*4fe0*/  UMOV UR16, 0x0 ;  /* 0x0000000000107882 */ /* 0x000fe20000000000 */
[----:B------:R-:W-:Y:S01]  /*4ff0*/  UMOV UR17, 0x10000000 ;  /* 0x1000000000117882 */ /* 0x000fe20000000000 */
[----:B------:R-:W-:Y:S01]  /*5000*/  @!UP1 UIADD3 UR40, UPT, UPT, UR7, 0x200, URZ ;  /* 0x0000020007289890 */ /* 0x000fe2000fffe0ff */
[----:B------:R-:W-:Y:S01]  /*5010*/  @!P4 IMAD.MOV.U32 R0, RZ, RZ, 0x1000 ;  /* 0x00001000ff00c424 */ /* 0x000fe200078e00ff */
[----:B------:R-:W-:Y:S01]  /*5020*/  UMOV UR44, UR36 ;  /* 0x00000024002c7c82 */ /* 0x000fe20008000000 */
[----:B------:R-:W-:Y:S01]  /*5030*/  @!UP1 UIADD3 UR10, UPT, UPT, UR42, 0x40, URZ ;  /* 0x000000402a0a9890 */ /* 0x000fe2000fffe0ff */
[----:B------:R-:W-:Y:S01]  /*5040*/  @!P4 IADD3 R9, P0, PT, R36, 0x580, RZ ;  /* 0x000005802409c810 */ /* 0x000fe20007f1e0ff */
[----:B------:R-:W-:Y:S01]  /*5050*/  UMOV UR11, UR43 ;  /* 0x0000002b000b7c82 */ /* 0x000fe20008000000 */
[----:B------:R-:W-:Y:S01]  /*5060*/  UMOV UR12, UR36 ;  /* 0x00000024000c7c82 */ /* 0x000fe20008000000 */
[----:B------:R-:W-:Y:S01]  /*5070*/  IMAD.U32 R10, RZ, RZ, UR9 ;  /* 0x00000009ff0a7e24 */ /* 0x000fe2000f8e00ff */
[----:B------:R-:W-:Y:S01]  /*5080*/  UMOV UR9, UR41 ;  /* 0x0000002900097c82 */ /* 0x000fe20008000000 */
[----:B------:R-:W-:Y:S01]  /*5090*/  IMAD.U32 R11, RZ, RZ, UR8 ;  /* 0x00000008ff0b7e24 */ /* 0x000fe2000f8e00ff */
[----:B------:R-:W-:Y:S02]  /*50a0*/  @!UP1 UIADD3 UR8, UPT, UPT, UR7, 0xa00, URZ ;  /* 0x00000a0007089890 */ /* 0x000fe4000fffe0ff */
[----:B------:R-:W-:Y:S01]  /*50b0*/  @!P4 R2UR UR18, R10 ;  /* 0x000000000a12c2ca */ /* 0x000fe200000e0000 */
[----:B------:R-:W-:Y:S01]  /*50c0*/  VOTEU.ALL UP1, P4 ;  /* 0x0000000000ff7886 */ /* 0x000fe20002020000 */
[----:B------:R-:W-:Y:S01]  /*50d0*/  @!P4 R2UR UR19, R11 ;  /* 0x000000000b13c2ca */ /* 0x000fe200000e0000 */
[----:B------:R-:W-:Y:S11]  /*50e0*/  UPRMT UR14, UR37, 0x654, UR41 ;  /* 0x00000654250e7896 */ /* 0x000ff60008000029 */
[----:B------:R-:W-:Y:S01]  /*50f0*/  @!UPT UIADD3 URZ, UPT, UPT, URZ, URZ, URZ ;  /* 0x000000fffffff290 */ /* 0x000fe2000fffe0ff */
[----:B------:R2:W-:Y:S01]  /*5100*/  @!UP2 UTMALDG.3D [UR40], [UR18], desc[UR16] ;  /* 0x000010281200a5b4 */ /* 0x0005e20008011000 */
[----:B------:R2:W-:Y:S01]  /*5110*/  @!UP1 UTMALDG.3D [UR8], [UR18], desc[UR16] ;  /* 0x00001008120095b4 */ /* 0x0005e20008011000 */
[----:B------:R4:W-:Y:S01]  /*5120*/  @!P4 SYNCS.ARRIVE.TRANS64.RED.A0TR RZ, [UR7+0xd0], R0 ;  /* 0x0000d000ffffc9a7 */ /* 0x0009e20008300407 */
[----:B------:R-:W-:Y:S01]  /*5130*/  SYNCS.ARRIVE.TRANS64.RED.A1T0 RZ, [UR14], RZ ;  /* 0x000000ffffff79a7 */ /* 0x000fe2000810040e */
[----:B----4-:R-:W-:Y:S01]  /*5140*/  @!P4 IMAD.X R0, RZ, RZ, R37, P0 ;  /* 0x000000ffff00c224 */ /* 0x010fe200000e0625 */
[----:B------:R-:W4:Y:S02]  /*5150*/  SYNCS.PHASECHK.TRANS64.TRYWAIT P2, [UR7+0xf8], R12 ;  /* 0x0000f80cff0075a7 */ /* 0x000f240008041107 */
[----:B--2-4-:R-:W-:Y:S05]  /*5160*/  @!P2 BRA `(.L_x_103) ;  /* 0x000000480048a947 */ /* 0x014fea0003800000 */
.L_x_212:
        /* <DEDUP_REMOVED lines=8> */
[----:B------:R-:W-:Y:S01]  /*51f0*/  @!UP1 UIADD3 UR32, UPT, UPT, UR7, 0x1200, URZ ;  /* 0x0000120007209890 */ /* 0x000fe2000fffe0ff */
[----:B------:R-:W-:Y:S01]  /*5200*/  @!P4 IADD3 R21, P0, PT, R36, 0x580, RZ ;  /* 0x000005802415c810 */ /* 0x000fe20007f1e0ff */
[----:B------:R-:W-:Y:S01]  /*5210*/  UMOV UR35, UR43 ;  /* 0x0000002b00237c82 */ /* 0x000fe20008000000 */
[----:B------:R-:W-:Y:S02]  /*5220*/  @!UP1 UIADD3 UR10, UPT, UPT, UR42, 0x50, URZ ;  /* 0x000000502a0a9890 */ /* 0x000fe4000fffe0ff */
[----:B------:R-:W-:Y:S01]  /*5230*/  IMAD.U32 R10, RZ, RZ, UR9 ;  /* 0x00000009ff0a7e24 */ /* 0x000fe2000f8e00ff */
[----:B------:R-:W-:Y:S01]  /*5240*/  UMOV UR9, UR33 ;  /* 0x0000002100097c82 */ /* 0x000fe20008000000 */
[----:B------:R-:W-:Y:S01]  /*5250*/  IMAD.U32 R11, RZ, RZ, UR8 ;  /* 0x00000008ff0b7e24 */ /* 0x000fe2000f8e00ff */
[----:B------:R-:W-:Y:S01]  /*5260*/  @!UP1 UIADD3 UR8, UPT, UPT, UR7, 0x1a00, URZ ;  /* 0x00001a0007089890 */ /* 0x000fe2000fffe0ff */
[----:B------:R-:W-:Y:S01]  /*5270*/  @!P4 IMAD.X R20, RZ, RZ, R37, P0 ;  /* 0x000000ffff14c224 */ /* 0x000fe200000e0625 */
[----:B------:R-:W-:Y:S01]  /*5280*/  @!P4 R2UR UR18, R10 ;  /* 0x000000000a12c2ca */ /* 0x000fe200000e0000 */
[----:B------:R-:W-:Y:S01]  /*5290*/  VOTEU.ALL UP1, P4 ;  /* 0x0000000000ff7886 */ /* 0x000fe20002020000 */
[----:B------:R-:W-:Y:S01]  /*52a0*/  @!P4 R2UR UR19, R11 ;  /* 0x000000000b13c2ca */ /* 0x000fe200000e0000 */
[----:B------:R-:W-:Y:S01]  /*52b0*/  UMOV UR11, UR43 ;  /* 0x0000002b000b7c82 */ /* 0x000fe20008000000 */
[----:B------:R-:W-:Y:S01]  /*52c0*/  UMOV UR12, UR36 ;  /* 0x00000024000c7c82 */ /* 0x000fe20008000000 */
[----:B------:R-:W-:Y:S10]  /*52d0*/  UPRMT UR14, UR37, 0x654, UR33 ;  /* 0x00000654250e7896 */ /* 0x000ff40008000021 */
[----:B------:R2:W-:Y:S01]  /*52e0*/  @!UP2 UTMALDG.3D [UR32], [UR18], desc[UR16] ;  /* 0x000010201200a5b4 */ /* 0x0005e20008011000 */
[----:B------:R2:W-:Y:S01]  /*52f0*/  @!UP1 UTMALDG.3D [UR8], [UR18], desc[UR16] ;  /* 0x00001008120095b4 */ /* 0x0005e20008011000 */
[----:B------:R2:W-:Y:S01]  /*5300*/  @!P4 SYNCS.ARRIVE.TRANS64.RED.A0TR RZ, [UR7+0xd8], R0 ;  /* 0x0000d800ffffc9a7 */ /* 0x0005e20008300407 */
[----:B------:R-:W-:Y:S01]  /*5310*/  SYNCS.ARRIVE.TRANS64.RED.A1T0 RZ, [UR14], RZ ;  /* 0x000000ffffff79a7 */ /* 0x000fe2000810040e */
[----:B------:R-:W4:Y:S02]  /*5320*/  SYNCS.PHASECHK.TRANS64.TRYWAIT P2, [UR7+0x100], R12 ;  /* 0x0001000cff0075a7 */ /* 0x000f240008041107 */
[----:B--2-4-:R-:W-:Y:S05]  /*5330*/  @!P2 BRA `(.L_x_104) ;  /* 0x0000004400eca947 */ /* 0x014fea0003800000 */
.L_x_214:
[----:B------:R-:W2:Y:S01]  /*5340*/  LDC.64 R14, c[0x0][0xb10] ;  /* 0x0002c400ff0e7b82 */ /* 0x000ea20000000a00 */
[----:B------:R-:W-:Y:S01]  /*5350*/  @!P4 R2UR UR9, R21 ;  /* 0x000000001509c2ca */ /* 0x000fe200000e0000 */
[----:B------:R-:W-:Y:S01]  /*5360*/  VOTEU.ALL UP1, P4 ;  /* 0x0000000000ff7886 */ /* 0x000fe20002020000 */
[----:B------:R-:W-:Y:S01]  /*5370*/  @!P4 R2UR UR8, R20 ;  /* 0x000000001408c2ca */ /* 0x000fe200000e0000 */
[----:B------:R-:W-:Y:S01]  /*5380*/  VOTEU.ALL UP2, P4 ;  /* 0x0000000000ff7886 */ /* 0x000fe20002040000 */
[----:B------:R-:W-:Y:S03]  /*5390*/  UMOV UR16, 0x0 ;  /* 0x0000000000107882 */ /* 0x000fe60000000000 */
[----:B------:R-:W4:Y:S01]  /*53a0*/  LDC.64 R10, c[0x0][0xb18] ;  /* 0x0002c600ff0a7b82 */ /* 0x000f220000000a00 */
[----:B------:R-:W-:Y:S01]  /*53b0*/  @!UP1 UIADD3 UR26, UPT, UPT, UR42, 0x20, URZ ;  /* 0x000000202a1a9890 */ /* 0x000fe2000fffe0ff */
[----:B------:R-:W-:Y:S01]  /*53c0*/  @P3 SHF.R.U32.HI R24, RZ, 0x10, R29 ;  /* 0x00000010ff183819 */ /* 0x000fe2000001161d */
[----:B------:R-:W-:Y:S01]  /*53d0*/  @!UP1 UIADD3 UR24, UPT, UPT, UR7, 0x2200, URZ ;  /* 0x0000220007189890 */ /* 0x000fe2000fffe0ff */
[----:B------:R-:W-:Y:S01]  /*53e0*/  VIADD R27, R27, 0x1 ;  /* 0x000000011b1b7836 */ /* 0x000fe20000000000 */
[----:B------:R-:W-:Y:S03]  /*53f0*/  UMOV UR17, 0x10000000 ;  /* 0x1000000000117882 */ /* 0x000fe60000000000 */
[----:B------:R-:W5:Y:S01]  /*5400*/  @!P1 LDC R0, c[0x0][0xb20] ;  /* 0x0002c800ff009b82 */ /* 0x000f620000000800 */
[----:B------:R-:W-:Y:S01]  /*5410*/  UMOV UR27, UR43 ;  /* 0x0000002b001b7c82 */ /* 0x000fe20008000000 */
[----:B------:R-:W-:Y:S01]  /*5420*/  IMAD.U32 R20, RZ, RZ, UR9 ;  /* 0x00000009ff147e24 */ /* 0x000fe2000f8e00ff */
[----:B------:R-:W-:Y:S05]  /*5430*/  UMOV UR28, UR36 ;  /* 0x00000024001c7c82 */ /* 0x000fea0008000000 */
[----:B-1----:R-:W1:Y:S01]  /*5440*/  @!P1 LDC R3, c[0x0][0xb0c] ;  /* 0x0002c300ff039b82 */ /* 0x002e620000000800 */
[----:B------:R-:W-:Y:S01]  /*5450*/  IMAD.U32 R21, RZ, RZ, UR8 ;  /* 0x00000008ff157e24 */ /* 0x000fe2000f8e00ff */
[----:B------:R-:W-:Y:S01]  /*5460*/  @!UP1 UIADD3 UR10, UPT, UPT, UR42, 0x60, URZ ;  /* 0x000000602a0a9890 */ /* 0x000fe2000fffe0ff */
[----:B------:R-:W-:Y:S01]  /*5470*/  @!P4 R2UR UR18, R20 ;  /* 0x000000001412c2ca */ /* 0x000fe200000e0000 */
[----:B------:R-:W-:Y:S01]  /*5480*/  @!UP1 UIADD3 UR8, UPT, UPT, UR7, 0x2a00, URZ ;  /* 0x00002a0007089890 */ /* 0x000fe2000fffe0ff */
[----:B------:R-:W-:Y:S01]  /*5490*/  @!P4 IMAD.MOV.U32 R20, RZ, RZ, 0x1000 ;  /* 0x00001000ff14c424 */ /* 0x000fe200078e00ff */
[----:B------:R-:W-:Y:S01]  /*54a0*/  @!P4 R2UR UR19, R21 ;  /* 0x000000001513c2ca */ /* 0x000fe200000e0000 */
[----:B------:R-:W-:Y:S01]  /*54b0*/  VOTEU.ALL UP1, P4 ;  /* 0x0000000000ff7886 */ /* 0x000fe20002020000 */
[----:B------:R-:W-:Y:S01]  /*54c0*/  UMOV UR9, UR25 ;  /* 0x0000001900097c82 */ /* 0x000fe20008000000 */
[----:B------:R-:W-:Y:S01]  /*54d0*/  UMOV UR11, UR43 ;  /* 0x0000002b000b7c82 */ /* 0x000fe20008000000 */
[----:B------:R-:W-:Y:S01]  /*54e0*/  UMOV UR12, UR36 ;  /* 0x00000024000c7c82 */ /* 0x000fe20008000000 */
[----:B------:R-:W-:Y:S08]  /*54f0*/  UPRMT UR14, UR37, 0x654, UR25 ;  /* 0x00000654250e7896 */ /* 0x000ff00008000019 */
[----:B------:R1:W-:Y:S02]  /*5500*/  @!UP2 UTMALDG.3D [UR24], [UR18], desc[UR16] ;  /* 0x000010181200a5b4 */ /* 0x0003e40008011000 */
[----:B-1----:R-:W-:Y:S01]  /*5510*/  @!P1 ISETP.NE.AND P2, PT, R3, 0x1, PT ;  /* 0x000000010300980c */ /* 0x002fe20003f45270 */
[C---:B--2---:R-:W-:Y:S01]  /*5520*/  @!P1 IMAD.HI.U32 R14, R13.reuse, R14, RZ ;  /* 0x0000000e0d0e9227 */ /* 0x044fe200078e00ff */
[----:B----4-:R-:W-:Y:S01]  /*5530*/  @!P1 ISETP.NE.AND P0, PT, R10, 0x1, PT ;  /* 0x000000010a00980c */ /* 0x010fe20003f05270 */
[----:B------:R1:W-:Y:S01]  /*5540*/  @!UP1 UTMALDG.3D [UR8], [UR18], desc[UR16] ;  /* 0x00001008120095b4 */ /* 0x0003e20008011000 */
[----:B------:R1:W-:Y:S01]  /*5550*/  @!P4 SYNCS.ARRIVE.TRANS64.RED.A0TR RZ, [UR7+0xe0], R20 ;  /* 0x0000e014ffffc9a7 */ /* 0x0003e20008300407 */
[C---:B------:R-:W-:Y:S01]  /*5560*/  @!P1 IMAD.HI.U32 R11, R8.reuse, R11, RZ ;  /* 0x0000000b080b9227 */ /* 0x040fe200078e00ff */
[----:B------:R-:W-:Y:S04]  /*5570*/  @!P1 SHF.R.U32.HI R14, RZ, R15, R14 ;  /* 0x0000000fff0e9219 */ /* 0x000fe8000001160e */
[----:B-----5:R-:W-:Y:S02]  /*5580*/  @!P1 SHF.R.U32.HI R9, RZ, R0, R11 ;  /* 0x00000000ff099219 */ /* 0x020fe4000001160b */
[----:B------:R-:W-:Y:S02]  /*5590*/  @!P1 SEL R14, R13, R14, !P2 ;  /* 0x0000000e0d0e9207 */ /* 0x000fe40005000000 */
[----:B------:R-:W-:Y:S05]  /*55a0*/  @!P1 SEL R9, R8, R9, !P0 ;  /* 0x0000000908099207 */ /* 0x000fea0004000000 */
[----:B------:R-:W-:Y:S01]  /*55b0*/  @!P1 IMAD.IADD R0, R9, 0x1, -R14 ;  /* 0x0000000109009824 */ /* 0x000fe200078e0a0e */
[----:B------:R-:W-:Y:S01]  /*55c0*/  SYNCS.ARRIVE.TRANS64.RED.A1T0 RZ, [UR14], RZ ;  /* 0x000000ffffff79a7 */ /* 0x000fe2000810040e */
[----:B------:R-:W-:Y:S02]  /*55d0*/  @!P1 IMAD.IADD R9, R14, 0x1, -R9 ;  /* 0x000000010e099824 */ /* 0x000fe400078e0a09 */
[----:B------:R-:W-:Y:S02]  /*55e0*/  @!P1 IMAD R13, R0, R3, R13 ;  /* 0x00000003000d9224 */ /* 0x000fe400078e020d */
[----:B------:R-:W-:Y:S01]  /*55f0*/  @!P1 IMAD R8, R9, R10, R8 ;  /* 0x0000000a09089224 */ /* 0x000fe200078e0208 */
[----:B------:R-:W2:Y:S02]  /*5600*/  SYNCS.PHASECHK.TRANS64.TRYWAIT P5, [UR7+0x108], R12 ;  /* 0x0001080cff0075a7 */ /* 0x000ea400080a1107 */
[----:B-12---:R-:W-:Y:S05]  /*5610*/  @!P5 BRA `(.L_x_105) ;  /* 0x00000044004cd947 */ /* 0x006fea0003800000 */
.L_x_216:
[----:B-1----:R-:W-:Y:S01]  /*5620*/  @!P4 IADD3 R3, P0, PT, R36, 0x580, RZ ;  /* 0x000005802403c810 */ /* 0x002fe20007f1e0ff */
[----:B------:R-:W-:Y:S01]  /*5630*/  VOTEU.ALL UP1, P4 ;  /* 0x0000000000ff7886 */ /* 0x000fe20002020000 */
[----:B------:R-:W-:Y:S01]  /*5640*/  VOTEU.ALL UP2, P4 ;  /* 0x0000000000ff7886 */ /* 0x000fe20002040000 */
[----:B------:R-:W-:Y:S01]  /*5650*/  UMOV UR14, 0x0 ;  /* 0x00000000000e7882 */ /* 0x000fe20000000000 */
[----:B------:R-:W-:Y:S01]  /*5660*/  @!P4 R2UR UR9, R3 ;  /* 0x000000000309c2ca */ /* 0x000fe200000e0000 */
[----:B------:R-:W-:Y:S01]  /*5670*/  @!P4 IMAD.X R0, RZ, RZ, R37, P0 ;  /* 0x000000ffff00c224 */ /* 0x000fe200000e0625 */
[----:B------:R-:W-:Y:S01]  /*5680*/  @!UP1 UIADD3 UR17, UPT, UPT, UR7, 0xe8, URZ ;  /* 0x000000e807119890 */ /* 0x000fe2000fffe0ff */
[----:B------:R-:W-:Y:S01]  /*5690*/  ISETP.NE.AND P0, PT, R27, 0x2, PT ;  /* 0x000000021b00780c */ /* 0x000fe20003f05270 */
[----:B------:R-:W-:Y:S01]  /*56a0*/  @!UP1 UIADD3 UR18, UPT, UPT, UR42, 0x30, URZ ;  /* 0x000000302a129890 */ /* 0x000fe2000fffe0ff */
[----:B------:R-:W-:Y:S01]  /*56b0*/  LOP3.LUT R32, R32, 0x1, RZ, 0x3c, !PT ;  /* 0x0000000120207812 */ /* 0x000fe200078e3cff */
[----:B------:R-:W-:Y:S01]  /*56c0*/  @!UP1 UIADD3 UR16, UPT, UPT, UR7, 0x3200, URZ ;  /* 0x0000320007109890 */ /* 0x000fe2000fffe0ff */
[----:B------:R-:W-:Y:S01]  /*56d0*/  @!P4 R2UR UR8, R0 ;  /* 0x000000000008c2ca */ /* 0x000fe200000e0000 */
[----:B------:R-:W-:Y:S01]  /*56e0*/  UMOV UR15, 0x10000000 ;  /* 0x10000000000f7882 */ /* 0x000fe20000000000 */
[----:B------:R-:W-:Y:S01]  /*56f0*/  UMOV UR19, UR43 ;  /* 0x0000002b00137c82 */ /* 0x000fe20008000000 */
[----:B------:R-:W-:Y:S01]  /*5700*/  UMOV UR20, UR36 ;  /* 0x0000002400147c82 */ /* 0x000fe20008000000 */
[----:B------:R-:W-:Y:S01]  /*5710*/  @!UP1 UIADD3 UR10, UPT, UPT, UR42, 0x70, URZ ;  /* 0x000000702a0a9890 */ /* 0x000fe2000fffe0ff */
[----:B------:R-:W-:Y:S01]  /*5720*/  SEL R0, RZ, 0x1, P0 ;  /* 0x00000001ff007807 */ /* 0x000fe20000000000 */
[----:B------:R-:W-:Y:S01]  /*5730*/  IMAD.U32 R10, RZ, RZ, UR9 ;  /* 0x00000009ff0a7e24 */ /* 0x000fe2000f8e00ff */
[----:B------:R-:W-:Y:S01]  /*5740*/  UMOV UR11, UR43 ;  /* 0x0000002b000b7c82 */ /* 0x000fe20008000000 */
[----:B------:R-:W-:Y:S01]  /*5750*/  UMOV UR12, UR36 ;  /* 0x00000024000c7c82 */ /* 0x000fe20008000000 */
[----:B------:R-:W-:Y:S01]  /*5760*/  UMOV UR9, UR17 ;  /* 0x0000001100097c82 */ /* 0x000fe20008000000 */
[----:B------:R-:W-:Y:S01]  /*5770*/  @P3 R2UR UR36, R24 ;  /* 0x00000000182432ca */ /* 0x000fe200000e0000 */
[----:B------:R-:W-:Y:S01]  /*5780*/  IMAD.IADD R20, R8, 0x1, R58 ;  /* 0x0000000108147824 */ /* 0x000fe200078e023a */
[----:B------:R-:W-:Y:S01]  /*5790*/  @!P4 R2UR UR22, R10 ;  /* 0x000000000a16c2ca */ /* 0x000fe200000e0000 */
[----:B------:R-:W-:Y:S01]  /*57a0*/  IMAD.U32 R11, RZ, RZ, UR8 ;  /* 0x00000008ff0b7e24 */ /* 0x000fe2000f8e00ff */
[----:B------:R-:W-:Y:S01]  /*57b0*/  @!UP1 UIADD3 UR8, UPT, UPT, UR7, 0x3a00, URZ ;  /* 0x00003a0007089890 */ /* 0x000fe2000fffe0ff */
[----:B------:R-:W-:Y:S01]  /*57c0*/  LOP3.LUT R25, R25, R0, RZ, 0x3c, !PT ;  /* 0x0000000019197212 */ /* 0x000fe200078e3cff */
[----:B------:R-:W-:Y:S01]  /*57d0*/  VOTEU.ALL UP1, P4 ;  /* 0x0000000000ff7886 */ /* 0x000fe20002020000 */
[----:B------:R-:W-:Y:S01]  /*57e0*/  IMAD.IADD R21, R13, 0x1, R60 ;  /* 0x000000010d157824 */ /* 0x000fe200078e023c */
[----:B------:R-:W-:Y:S02]  /*57f0*/  @!P4 R2UR UR23, R11 ;  /* 0x000000000b17c2ca */ /* 0x000fe400000e0000 */
[----:B------:R-:W-:Y:S11]  /*5800*/  SEL R27, R27, RZ, P0 ;  /* 0x000000ff1b1b7207 */ /* 0x000ff60000000000 */
[----:B------:R2:W-:Y:S01]  /*5810*/  @!UP2 UTMALDG.3D [UR16], [UR22], desc[UR14] ;  /* 0x00000e101600a5b4 */ /* 0x0005e20008011000 */
[----:B------:R2:W-:Y:S01]  /*5820*/  @!UP1 UTMALDG.3D [UR8], [UR22], desc[UR14] ;  /* 0x00000e08160095b4 */ /* 0x0005e20008011000 */
[----:B------:R2:W-:Y:S01]  /*5830*/  @!P4 SYNCS.ARRIVE.TRANS64.RED.A0TR RZ, [UR7+0xe8], R23 ;  /* 0x0000e817ffffc9a7 */ /* 0x0005e20008300407 */
[----:B------:R-:W-:Y:S01]  /*5840*/  UPLOP3.LUT UP1, UPT, UPT, UPT, UPT, 0x80, 0x8 ;  /* 0x000000000008789c */ /* 0x000fe20003f2f070 */
[----:B------:R-:W-:Y:S01]  /*5850*/  SYNCS.ARRIVE.TRANS64.RED.A1T0 RZ, [UR13], RZ ;  /* 0x000000ffffff79a7 */ /* 0x000fe2000810040d */
[----:B------:R-:W-:Y:S09]  /*5860*/  @P3 BRA `(.L_x_106) ;  /* 0xfffffff000303947 */ /* 0x000ff2000383ffff */
[----:B------:R-:W-:-:S04]  /*5870*/  SHF.L.U32 R3, R32, 0x1f, RZ ;  /* 0x0000001f20037819 */ /* 0x000fc800000006ff */
[----:B------:R-:W1:Y:S02]  /*5880*/  SYNCS.PHASECHK.TRANS64.TRYWAIT P0, [UR7+0xf0], R3 ;  /* 0x0000f003ff0075a7 */ /* 0x000e640008001107 */
[----:B-1----:R-:W-:Y:S05]  /*5890*/  @!P0 BRA `(.L_x_107) ;  /* 0x0000004000c48947 */ /* 0x002fea0003800000 */
.L_x_218:
[----:B------:R-:W4:Y:S02]  /*58a0*/  SYNCS.PHASECHK.TRANS64.TRYWAIT P0, [UR7+0xf8], R3 ;  /* 0x0000f803ff0075a7 */ /* 0x000f240008001107 */
[----:B----4-:R-:W-:Y:S05]  /*58b0*/  @!P0 BRA `(.L_x_108) ;  /* 0x0000004000d48947 */ /* 0x010fea0003800000 */
.L_x_220:
[----:B------:R-:W4:Y:S02]  /*58c0*/  SYNCS.PHASECHK.TRANS64.TRYWAIT P0, [UR7+0x100], R3 ;  /* 0x00010003ff0075a7 */ /* 0x000f240008001107 */
[----:B----4-:R-:W-:Y:S05]  /*58d0*/  @!P0 BRA `(.L_x_109) ;  /* 0x0000004000e48947 */ /* 0x010fea0003800000 */
.L_x_222:
[----:B-1----:R-:W-:-:S07]  /*58e0*/  MOV R0, UR7 ;  /* 0x0000000700007c02 */ /* 0x002fce0008000f00 */
.L_x_110:
[----:B-1----:R-:W-:-:S04]  /*58f0*/  SHF.L.U32 R3, R32, 0x1f, RZ ;  /* 0x0000001f20037819 */ /* 0x002fc800000006ff */
[----:B------:R1:W4:Y:S03]  /*5900*/  SYNCS.PHASECHK.TRANS64.TRYWAIT P0, [R0+URZ+0x108], R3 ;  /* 0x00010803000075a7 */ /* 0x00032600080011ff */
[----:B----4-:R-:W-:Y:S05]  /*5910*/  @!P0 NANOSLEEP.SYNCS 0x989680 ;  /* 0x009896800000895d */ /* 0x010fea0003900000 */
[----:B------:R-:W4:Y:S02]  /*5920*/  @!P0 SYNCS.PHASECHK.TRANS64 P0, [R0+URZ+0x108], R3 ;  /* 0x00010803000085a7 */ /* 0x000f2400080010ff */
[----:B--2-4-:R-:W-:Y:S05]  /*5930*/  @P0 EXIT ;  /* 0x000000000000094d */ /* 0x014fea0003800000 */
[----:B------:R-:W-:Y:S05]  /*5940*/  BRA `(.L_x_110) ;  /* 0xfffffffc00e87947 */ /* 0x000fea000383ffff */
.L_x_95:
[----:B------:R-:W-:-:S06]  /*5950*/  UISETP.GE.AND UP1, UPT, UR10, 0x4, UPT ;  /* 0x000000040a00788c */ /* 0x000fcc000bf26270 */
[----:B------:R-:W-:-:S13]  /*5960*/  PLOP3.LUT P0, PT, PT, PT, UP1, 0x80, 0x8 ;  /* 0x000000000008781c */ /* 0x000fda0003f0f018 */
[----:B------:R-:W-:Y:S05]  /*5970*/  @!P0 EXIT ;  /* 0x000000000000894d */ /* 0x000fea0003800000 */
[----:B------:R-:W-:Y:S01]  /*5980*/  BAR.SYNC.DEFER_BLOCKING 0x6, 0xa0 ;  /* 0x0182800000007b1d */ /* 0x000fe20000010000 */
[----:B------:R-:W-:Y:S02]  /*5990*/  IMAD.SHL.U32 R4, R66, 0x200000, RZ ;  /* 0x0020000042047824 */ /* 0x000fe400078e00ff */
[----:B------:R-:W-:Y:S02]  /*59a0*/  HFMA2 R71, -RZ, RZ, 0, 5.9604644775390625e-08 ;  /* 0x00000001ff477431 */ /* 0x000fe400000001ff */
[C---:B------:R-:W-:Y:S01]  /*59b0*/  IMAD.SHL.U32 R65, R72.reuse, 0x10, RZ ;  /* 0x0000001048417824 */ /* 0x040fe200078e00ff */
[----:B------:R-:W-:Y:S01]  /*59c0*/  MOV R69, RZ ;  /* 0x000000ff00457202 */ /* 0x000fe20000000f00 */
[----:B------:R-:W-:Y:S01]  /*59d0*/  IMAD.U32 R33, R72, 0x10000, RZ ;  /* 0x0001000048217824 */ /* 0x000fe200078e00ff */
[----:B------:R-:W-:Y:S01]  /*59e0*/  UMOV UR48, 0x400 ;  /* 0x0000040000307882 */ /* 0x000fe20000000000 */
[----:B------:R-:W1:Y:S01]  /*59f0*/  LDC R63, c[0x0][0x370] ;  /* 0x0000dc00ff3f7b82 */ /* 0x000e620000000800 */
[----:B------:R-:W-:Y:S01]  /*5a00*/  ULEA UR48, UR37, UR48, 0x18 ;  /* 0x0000003025307291 */ /* 0x000fe2000f8ec0ff */
[----:B------:R-:W-:Y:S01]  /*5a10*/  LOP3.LUT R4, R4, 0x200000, RZ, 0xc0, !PT ;  /* 0x0020000004047812 */ /* 0x000fe200078ec0ff */
[----:B------:R-:W-:Y:S01]  /*5a20*/  IMAD.SHL.U32 R64, R72, 0x2, RZ ;  /* 0x0000000248407824 */ /* 0x000fe200078e00ff */
[C---:B------:R-:W-:Y:S01]  /*5a30*/  LOP3.LUT R5, R65.reuse, 0x40, RZ, 0xc0, !PT ;  /* 0x0000004041057812 */ /* 0x040fe200078ec0ff */
[----:B------:R-:W-:Y:S01]  /*5a40*/  IMAD.SHL.U32 R3, R66, 0x200, RZ ;  /* 0x0000020042037824 */ /* 0x000fe200078e00ff */
[----:B------:R-:W-:Y:S01]  /*5a50*/  LOP3.LUT R2, R65, 0x5b0, RZ, 0xc0, !PT ;  /* 0x000005b041027812 */ /* 0x000fe200078ec0ff */
[----:B------:R-:W-:Y:S01]  /*5a60*/  UIADD3 UR4, UPT, UPT, UR48, 0x200, URZ ;  /* 0x0000020030047890 */ /* 0x000fe2000fffe0ff */
[----:B------:R-:W2:Y:S01]  /*5a70*/  LDC R28, c[0x0][0xb0c] ;  /* 0x0002c300ff1c7b82 */ /* 0x000ea20000000800 */
[----:B------:R-:W-:Y:S01]  /*5a80*/  LOP3.LUT R33, R4, 0x400000, R33, 0xf8, !PT ;  /* 0x0040000004217812 */ /* 0x000fe200078ef821 */
[----:B------:R-:W-:Y:S01]  /*5a90*/  IMAD.MOV.U32 R30, RZ, RZ, RZ ;  /* 0x000000ffff1e7224 */ /* 0x000fe200078e00ff */
[----:B------:R-:W-:Y:S01]  /*5aa0*/  LOP3.LUT R64, R5, 0x8, R64, 0xf8, !PT ;  /* 0x0000000805407812 */ /* 0x000fe200078ef840 */
[----:B------:R-:W-:Y:S01]  /*5ab0*/  IMAD.MOV.U32 R70, RZ, RZ, RZ ;  /* 0x000000ffff467224 */ /* 0x000fe200078e00ff */
[----:B------:R-:W-:Y:S01]  /*5ac0*/  LOP3.LUT R3, R2, 0x200, R3, 0xf8, !PT ;  /* 0x0000020002037812 */ /* 0x000fe200078ef803 */
[----:B------:R-:W-:Y:S01]  /*5ad0*/  IMAD.MOV.U32 R76, RZ, RZ, RZ ;  /* 0x000000ffff4c7224 */ /* 0x000fe200078e00ff */
[----:B------:R-:W-:Y:S01]  /*5ae0*/  LOP3.LUT P0, RZ, R65, 0x40, RZ, 0xc0, !PT ;  /* 0x0000004041ff7812 */ /* 0x000fe2000780c0ff */
[----:B------:R-:W3:Y:S01]  /*5af0*/  LDC R61, c[0x0][0xb20] ;  /* 0x0002c800ff3d7b82 */ /* 0x000ee20000000800 */
[----:B------:R-:W4:Y:S01]  /*5b00*/  LDS R0, [UR48+0x1d0] ;  /* 0x0001d030ff007984 */ /* 0x000f220008000800 */
[----:B------:R-:W-:Y:S01]  /*5b10*/  LOP3.LUT R64, R3, R64, RZ, 0xfc, !PT ;  /* 0x0000004003407212 */ /* 0x000fe200078efcff */
[----:B------:R-:W-:Y:S01]  /*5b20*/  IMAD.U32 R67, RZ, RZ, UR4 ;  /* 0x00000004ff437e24 */ /* 0x000fe2000f8e00ff */
[----:B------:R-:W-:Y:S01]  /*5b30*/  LOP3.LUT R72, R72, 0x60, RZ, 0xc0, !PT ;  /* 0x0000006048487812 */ /* 0x000fe200078ec0ff */
[----:B------:R-:W1:Y:S03]  /*5b40*/  LDCU.64 UR52, c[0x0][0x348] ;  /* 0x00006900ff3477ac */ /* 0x000e660008000a00 */
[----:B------:R-:W1:Y:S01]  /*5b50*/  LDC R27, c[0x0][0xb30] ;  /* 0x0002cc00ff1b7b82 */ /* 0x000e620000000800 */
[----:B------:R-:W1:Y:S01]  /*5b60*/  LDCU.64 UR38, c[0x0][0x888] ;  /* 0x00011100ff2677ac */ /* 0x000e620008000a00 */
[----:B------:R-:W1:Y:S06]  /*5b70*/  LDCU.64 UR44, c[0x0][0x890] ;  /* 0x00011200ff2c77ac */ /* 0x000e6c0008000a00 */
[----:B------:R-:W1:Y:S01]  /*5b80*/  LDC.64 R56, c[0x0][0xb10] ;  /* 0x0002c400ff387b82 */ /* 0x000e620000000a00 */
[----:B------:R-:W-:Y:S01]  /*5b90*/  UMOV UR49, URZ ;  /* 0x000000ff00317c82 */ /* 0x000fe20008000000 */
[----:B------:R-:W-:-:S06]  /*5ba0*/  UMOV UR51, URZ ;  /* 0x000000ff00337c82 */ /* 0x000fcc0008000000 */
[----:B------:R-:W1:Y:S08]  /*5bb0*/  LDC.64 R24, c[0x0][0xb18] ;  /* 0x0002c600ff187b82 */ /* 0x000e700000000a00 */
[----:B------:R-:W1:Y:S08]  /*5bc0*/  LDC.64 R22, c[0x0][0xb28] ;  /* 0x0002ca00ff167b82 */ /* 0x000e700000000a00 */
[----:B------:R-:W1:Y:S01]  /*5bd0*/  LDC.64 R54, c[0x0][0x8b0] ;  /* 0x00022c00ff367b82 */ /* 0x000e620000000a00 */
[----:B----4-:R-:W-:Y:S01]  /*5be0*/  IMAD.IADD R33, R0, 0x1, R33 ;  /* 0x0000000100217824 */ /* 0x010fe200078e0221 */
[----:B------:R-:W-:-:S06]  /*5bf0*/  P2R R0, PR, RZ, 0x1 ;  /* 0x00000001ff007803 */ /* 0x000fcc0000000000 */
[----:B------:R-:W4:Y:S08]  /*5c00*/  LDC.64 R52, c[0x0][0x8a8] ;  /* 0x00022a00ff347b82 */ /* 0x000f300000000a00 */
[----:B--23--:R-:W1:Y:S02]  /*5c10*/  LDC R62, c[0x0][0x374] ;  /* 0x0000dd00ff3e7b82 */ /* 0x00ce640000000800 */
.L_x_154:
[C---:B------:R-:W-:Y:S02]  /*5c20*/  LEA R0, R76.reuse, UR48, 0x3 ;  /* 0x000000304c007c11 */ /* 0x040fe4000f8e18ff */
[----:B------:R-:W-:Y:S02]  /*5c30*/  SHF.L.U32 R3, R69, 0x1f, RZ ;  /* 0x0000001f45037819 */ /* 0x000fe400000006ff */
[----:B------:R-:W-:Y:S02]  /*5c40*/  LEA R16, R76, UR48, 0x4 ;  /* 0x000000304c107c11 */ /* 0x000fe4000f8e20ff */
[----:B--2---:R-:W2:Y:S02]  /*5c50*/  SYNCS.PHASECHK.TRANS64.TRYWAIT P0, [R0+URZ+0x120], R3 ;  /* 0x00012003000075a7 */ /* 0x004ea400080011ff */
[----:B--2---:R-:W-:Y:S05]  /*5c60*/  @!P0 BRA `(.L_x_111) ;  /* 0x0000004000188947 */ /* 0x004fea0003800000 */
.L_x_223:
[----:B------:R-:W3:Y:S01]  /*5c70*/  LDC.64 R12, c[0x0][0xb10] ;  /* 0x0002c400ff0c7b82 */ /* 0x000ee20000000a00 */
[----:B------:R-:W4:Y:S01]  /*5c80*/  LDS.128 R16, [R16+0x1b0] ;  /* 0x0001b00010107984 */ /* 0x000f220000000c00 */
[----:B-1----:R-:W-:Y:S01]  /*5c90*/  ISETP.NE.AND P1, PT, R27, 0x1, PT ;  /* 0x000000011b00780c */ /* 0x002fe20003f25270 */
[----:B--2---:R-:W-:Y:S01]  /*5ca0*/  VIADD R0, R0, 0x130 ;  /* 0x0000013000007836 */ /* 0x004fe20000000000 */
[----:B------:R-:W-:Y:S04]  /*5cb0*/  ISETP.GE.AND P0, PT, R26, 0x1, PT ;  /* 0x000000011a00780c */ /* 0x000fe80003f06270 */
[----:B------:R-:W1:Y:S01]  /*5cc0*/  LDC.64 R10, c[0x0][0xb18] ;  /* 0x0002c600ff0a7b82 */ /* 0x000e620000000a00 */
[----:B------:R-:W-:Y:S01]  /*5cd0*/  PRMT R0, RZ, 0x654, R0 ;  /* 0x00000654ff007816 */ /* 0x000fe20000000000 */
[----:B------:R-:W-:Y:S01]  /*5ce0*/  @!PT LDS RZ, [RZ] ;  /* 0x00000000fffff984 */ /* 0x000fe20000000800 */
[----:B------:R-:W-:Y:S01]  /*5cf0*/  @!PT LDS RZ, [RZ] ;  /* 0x00000000fffff984 */ /* 0x000fe20000000800 */
[----:B------:R-:W-:Y:S01]  /*5d00*/  @!PT LDS RZ, [RZ] ;  /* 0x00000000fffff984 */ /* 0x000fe20000000800 */
[----:B------:R-:W-:Y:S01]  /*5d10*/  @!PT LDS RZ, [RZ] ;  /* 0x00000000fffff984 */ /* 0x000fe20000000800 */
[----:B------:R2:W-:Y:S06]  /*5d20*/  MEMBAR.ALL.CTA ;  /* 0x0000000000007992 */ /* 0x0005ec0000008000 */
[----:B--2---:R-:W2:Y:S01]  /*5d30*/  FENCE.VIEW.ASYNC.S ;  /* 0x00000000000073c6 */ /* 0x004ea20000000000 */
[----:B------:R-:W1:Y:S08]  /*5d40*/  @!P1 LDC R14, c[0x0][0xb20] ;  /* 0x0002c800ff0e9b82 */ /* 0x000e700000000800 */
[----:B------:R-:W1:Y:S01]  /*5d50*/  @!P1 LDC R9, c[0x0][0xb0c] ;  /* 0x0002c300ff099b82 */ /* 0x000e620000000800 */
[----:B--2---:R2:W-:Y:S01]  /*5d60*/  SYNCS.ARRIVE.TRANS64.RED.A1T0 RZ, [R0+URZ], RZ ;  /* 0x000000ff00ff79a7 */ /* 0x0045e200081004ff */
[----:B----4-:R-:W-:Y:S04]  /*5d70*/  LOP3.LUT P4, RZ, R18, 0x1, RZ, 0xc0, !PT ;  /* 0x0000000112ff7812 */ /* 0x010fe8000788c0ff */
[----:B------:R-:W-:Y:S09]  /*5d80*/  P2R R73, PR, RZ, 0x10 ;  /* 0x00000010ff497803 */ /* 0x000ff20000000000 */
[----:B------:R-:W-:Y:S02]  /*5d90*/  @P4 MOV R31, R16 ;  /* 0x00000010001f4202 */ /* 0x000fe40000000f00 */
[----:B------:R-:W-:Y:S01]  /*5da0*/  @P4 LOP3.LUT R29, R17, 0xffff, RZ, 0xc0, !PT ;  /* 0x0000ffff111d4812 */ /* 0x000fe200078ec0ff */
[----:B--23--:R-:W-:Y:S06]  /*5db0*/  @!P0 BRA `(.L_x_112) ;  /* 0x0000000000a48947 */ /* 0x00cfec0003800000 */
[----:B------:R-:W-:Y:S01]  /*5dc0*/  IMAD.HI.U32 R36, R62, R25, RZ ;  /* 0x000000193e247227 */ /* 0x000fe200078e00ff */
[----:B------:R-:W-:Y:S02]  /*5dd0*/  ISETP.NE.AND P0, PT, R24, 0x1, PT ;  /* 0x000000011800780c */ /* 0x000fe40003f05270 */
[----:B------:R-:W-:Y:S01]  /*5de0*/  ISETP.NE.AND P2, PT, R26, 0x1, PT ;  /* 0x000000011a00780c */ /* 0x000fe20003f45270 */
[-C--:B------:R-:W-:Y:S01]  /*5df0*/  IMAD.HI.U32 R34, R63, R56.reuse, RZ ;  /* 0x000000383f227227 */ /* 0x080fe200078e00ff */
[----:B------:R-:W-:Y:S02]  /*5e00*/  SHF.R.U32.HI R37, RZ, R61, R36 ;  /* 0x0000003dff257219 */ /* 0x000fe40000011624 */
[----:B------:R-:W-:Y:S01]  /*5e10*/  ISETP.NE.AND P3, PT, R28, 0x1, PT ;  /* 0x000000011c00780c */ /* 0x000fe20003f65270 */
[----:B------:R-:W-:Y:S01]  /*5e20*/  IMAD.HI.U32 R40, R29, R25, RZ ;  /* 0x000000191d287227 */ /* 0x000fe200078e00ff */
[----:B------:R-:W-:Y:S02]  /*5e30*/  SHF.R.U32.HI R34, RZ, R57, R34 ;  /* 0x00000039ff227219 */ /* 0x000fe40000011622 */
[----:B------:R-:W-:Y:S01]  /*5e40*/  SEL R3, R62, R37, !P0 ;  /* 0x000000253e037207 */ /* 0x000fe20004000000 */
[----:B------:R-:W-:Y:S01]  /*5e50*/  IMAD.HI.U32 R38, R31, R56, RZ ;  /* 0x000000381f267227 */ /* 0x000fe200078e00ff */
[----:B------:R-:W-:Y:S03]  /*5e60*/  SEL R7, R63, R34, !P3 ;  /* 0x000000223f077207 */ /* 0x000fe60005800000 */
[-C--:B------:R-:W-:Y:S01]  /*5e70*/  IMAD.HI.U32 R34, R3, R22.reuse, RZ ;  /* 0x0000001603227227 */ /* 0x080fe200078e00ff */
[----:B------:R-:W-:Y:S03]  /*5e80*/  SHF.R.U32.HI R38, RZ, R57, R38 ;  /* 0x00000039ff267219 */ /* 0x000fe60000011626 */
[----:B------:R-:W-:Y:S01]  /*5e90*/  IMAD.HI.U32 R36, R7, R22, RZ ;  /* 0x0000001607247227 */ /* 0x000fe200078e00ff */
[----:B------:R-:W-:Y:S02]  /*5ea0*/  @P2 SHF.R.U32.HI R3, RZ, R23, R34 ;  /* 0x00000017ff032219 */ /* 0x000fe40000011622 */
[----:B------:R-:W-:Y:S02]  /*5eb0*/  SHF.R.U32.HI R34, RZ, R61, R40 ;  /* 0x0000003dff227219 */ /* 0x000fe40000011628 */
[----:B------:R-:W-:Y:S01]  /*5ec0*/  @P2 SHF.R.U32.HI R7, RZ, R23, R36 ;  /* 0x00000017ff072219 */ /* 0x000fe20000011624 */
[C---:B------:R-:W-:Y:S01]  /*5ed0*/  IMAD R2, R26.reuse, R3, RZ ;  /* 0x000000031a027224 */ /* 0x040fe200078e02ff */
[----:B------:R-:W-:Y:S02]  /*5ee0*/  SEL R5, R29, R34, !P0 ;  /* 0x000000221d057207 */ /* 0x000fe40004000000 */
[----:B------:R-:W-:Y:S01]  /*5ef0*/  SEL R3, R31, R38, !P3 ;  /* 0x000000261f037207 */ /* 0x000fe20005800000 */
[----:B------:R-:W-:Y:S01]  /*5f00*/  IMAD R4, R26, R7, RZ ;  /* 0x000000071a047224 */ /* 0x000fe200078e02ff */
[C---:B------:R-:W-:Y:S01]  /*5f10*/  ISETP.GE.AND P0, PT, R5.reuse, R2, PT ;  /* 0x000000020500720c */ /* 0x040fe20003f06270 */
[----:B------:R-:W-:Y:S03]  /*5f20*/  IMAD.HI.U32 R6, R5, R22, RZ ;  /* 0x0000001605067227 */ /* 0x000fe600078e00ff */
[----:B------:R-:W-:Y:S01]  /*5f30*/  ISETP.GE.OR P0, PT, R3, R4, P0 ;  /* 0x000000040300720c */ /* 0x000fe20000706670 */
[----:B------:R-:W-:Y:S01]  /*5f40*/  IMAD.MOV R4, RZ, RZ, -R3 ;  /* 0x000000ffff047224 */ /* 0x000fe200078e0a03 */
[-C--:B------:R-:W-:Y:S03]  /*5f50*/  SHF.R.U32.HI R6, RZ, R23.reuse, R6 ;  /* 0x00000017ff067219 */ /* 0x080fe60000011606 */
[----:B------:R-:W-:Y:S01]  /*5f60*/  IMAD R31, R28, R4, R31 ;  /* 0x000000041c1f7224 */ /* 0x000fe200078e021f */
[----:B------:R-:W-:Y:S05]  /*5f70*/  SEL R15, R5, R6, !P2 ;  /* 0x00000006050f7207 */ /* 0x000fea0005000000 */
[----:B------:R-:W-:Y:S02]  /*5f80*/  IMAD.MOV R6, RZ, RZ, -R15 ;  /* 0x000000ffff067224 */ /* 0x000fe400078e0a0f */
[C---:B------:R-:W-:Y:S04]  /*5f90*/  @!P0 IMAD.HI.U32 R2, R3.reuse, R22, RZ ;  /* 0x0000001603028227 */ /* 0x040fe800078e00ff */
[----:B------:R-:W-:Y:S01]  /*5fa0*/  IMAD R6, R26, R6, R5 ;  /* 0x000000061a067224 */ /* 0x000fe200078e0205 */
[----:B------:R-:W-:Y:S04]  /*5fb0*/  @!P0 SHF.R.U32.HI R2, RZ, R23, R2 ;  /* 0x00000017ff028219 */ /* 0x000fe80000011602 */
[----:B------:R-:W-:Y:S02]  /*5fc0*/  @!P0 SEL R0, R3, R2, !P2 ;  /* 0x0000000203008207 */ /* 0x000fe40005000000 */
[----:B------:R-:W-:Y:S02]  /*5fd0*/  IADD3 R2, PT, PT, -R5, RZ, RZ ;  /* 0x000000ff05027210 */ /* 0x000fe40007ffe1ff */
[----:B------:R-:W-:Y:S01]  /*5fe0*/  @!P0 IADD3 R8, PT, PT, R15, -R0, RZ ;  /* 0x800000000f088210 */ /* 0x000fe20007ffe0ff */
[----:B------:R-:W-:Y:S02]  /*5ff0*/  @!P0 IMAD R0, R7, R6, R0 ;  /* 0x0000000607008224 */ /* 0x000fe400078e0200 */
[----:B------:R-:W-:Y:S02]  /*6000*/  IMAD R29, R24, R2, R29 ;  /* 0x00000002181d7224 */ /* 0x000fe400078e021d */
[----:B------:R-:W-:Y:S02]  /*6010*/  @!P0 IMAD R5, R8, R26, R3 ;  /* 0x0000001a08058224 */ /* 0x000fe400078e0203 */
[----:B------:R-:W-:Y:S04]  /*6020*/  @!P0 IMAD.MOV.U32 R3, RZ, RZ, R0 ;  /* 0x000000ffff038224 */ /* 0x000fe800078e0000 */
[----:B------:R-:W-:Y:S02]  /*6030*/  IMAD R31, R3, R28, R31 ;  /* 0x0000001c031f7224 */ /* 0x000fe400078e021f */
[----:B------:R-:W-:Y:S07]  /*6040*/  IMAD R29, R5, R24, R29 ;  /* 0x00000018051d7224 */ /* 0x000fee00078e021d */
.L_x_112:
[----:B-1----:R-:W-:Y:S01]  /*6050*/  @!P1 ISETP.NE.AND P0, PT, R10, 0x1, PT ;  /* 0x000000010a00980c */ /* 0x002fe20003f05270 */
[----:B------:R-:W-:Y:S01]  /*6060*/  @!P1 IMAD.HI.U32 R3, R29, R11, RZ ;  /* 0x0000000b1d039227 */ /* 0x000fe200078e00ff */
[----:B------:R-:W-:Y:S01]  /*6070*/  R2UR UR42, R21 ;  /* 0x00000000152a72ca */ /* 0x000fe200000e0000 */
[----:B------:R-:W-:Y:S01]  /*6080*/  BSSY.RECONVERGENT B6, `(.L_x_113) ;  /* 0x0000031000067945 */ /* 0x000fe20003800200 */
[----:B------:R-:W-:Y:S01]  /*6090*/  R2UR UR41, R20 ;  /* 0x00000000142972ca */ /* 0x000fe200000e0000 */
[----:B------:R-:W-:Y:S01]  /*60a0*/  @!P1 IMAD.HI.U32 R0, R31, R12, RZ ;  /* 0x0000000c1f009227 */ /* 0x000fe200078e00ff */
[----:B------:R-:W-:Y:S02]  /*60b0*/  @!P1 SHF.R.U32.HI R2, RZ, R14, R3 ;  /* 0x0000000eff029219 */ /* 0x000fe40000011603 */
[----:B------:R-:W-:Y:S01]  /*60c0*/  @!P1 ISETP.NE.AND P2, PT, R9, 0x1, PT ;  /* 0x000000010900980c */ /* 0x000fe20003f45270 */
[----:B------:R-:W-:Y:S01]  /*60d0*/  VIADD R76, R76, 0x1 ;  /* 0x000000014c4c7836 */ /* 0x000fe20000000000 */
[----:B------:R-:W-:Y:S02]  /*60e0*/  @!P1 SEL R2, R29, R2, !P0 ;  /* 0x000000021d029207 */ /* 0x000fe40004000000 */
[----:B------:R-:W-:Y:S02]  /*60f0*/  @!P1 SHF.R.U32.HI R0, RZ, R13, R0 ;  /* 0x0000000dff009219 */ /* 0x000fe40000011600 */
[----:B------:R-:W-:Y:S01]  /*6100*/  LOP3.LUT P0, RZ, R67, 0x90, RZ, 0xc0, !PT ;  /* 0x0000009043ff7812 */ /* 0x000fe2000780c0ff */
[----:B------:R-:W-:Y:S01]  /*6110*/  USHF.L.U32 UR42, UR42, 0x6, URZ ;  /* 0x000000062a2a7899 */ /* 0x000fe200080006ff */
[----:B------:R-:W-:Y:S01]  /*6120*/  @!P1 SEL R3, R31, R0, !P2 ;  /* 0x000000001f039207 */ /* 0x000fe20005000000 */
[----:B------:R-:W-:Y:S01]  /*6130*/  USHF.L.U32 UR41, UR41, 0x7, URZ ;  /* 0x0000000729297899 */ /* 0x000fe200080006ff */
[----:B------:R-:W-:Y:S03]  /*6140*/  @P4 SHF.R.U32.HI R68, RZ, 0x10, R17 ;  /* 0x00000010ff444819 */ /* 0x000fe60000011611 */
[----:B------:R-:W-:Y:S02]  /*6150*/  @!P1 IMAD.IADD R0, R2, 0x1, -R3 ;  /* 0x0000000102009824 */ /* 0x000fe400078e0a03 */
[----:B------:R-:W-:Y:S02]  /*6160*/  @!P1 IMAD.IADD R2, R3, 0x1, -R2 ;  /* 0x0000000103029824 */ /* 0x000fe400078e0a02 */
[----:B------:R-:W-:Y:S02]  /*6170*/  @!P1 IMAD R31, R0, R9, R31 ;  /* 0x00000009001f9224 */ /* 0x000fe400078e021f */
[----:B------:R-:W-:Y:S01]  /*6180*/  @!P1 IMAD R29, R2, R10, R29 ;  /* 0x0000000a021d9224 */ /* 0x000fe200078e021d */
[----:B------:R-:W-:Y:S06]  /*6190*/  @!P0 BRA `(.L_x_114) ;  /* 0x00000000007c8947 */ /* 0x000fec0003800000 */
[----:B------:R-:W1:Y:S01]  /*61a0*/  LDCU.64 UR8, c[0x4][0x80] ;  /* 0x01001000ff0877ac */ /* 0x000e620008000a00 */
[----:B------:R-:W-:Y:S01]  /*61b0*/  MOV R2, 0x0 ;  /* 0x0000000000027802 */ /* 0x000fe20000000f00 */
[----:B------:R-:W-:Y:S02]  /*61c0*/  HFMA2 R12, -RZ, RZ, 0, 5.9604644775390625e-08 ;  /* 0x00000001ff0c7431 */ /* 0x000fe400000001ff */
[----:B------:R-:W-:Y:S01]  /*61d0*/  IMAD.MOV.U32 R8, RZ, RZ, 0x70 ;  /* 0x00000070ff087424 */ /* 0x000fe200078e00ff */
[----:B------:R2:W3:Y:S01]  /*61e0*/  LDC.64 R14, c[0x4][R2] ;  /* 0x01000000020e7b82 */ /* 0x0004e20000000a00 */
[----:B------:R-:W4:Y:S01]  /*61f0*/  LDCU.64 UR6, c[0x4][0x88] ;  /* 0x01001100ff0677ac */ /* 0x000f220008000a00 */
[----:B------:R-:W-:Y:S01]  /*6200*/  IMAD.MOV.U32 R13, RZ, RZ, RZ ;  /* 0x000000ffff0d7224 */ /* 0x000fe200078e00ff */
[----:B------:R-:W2:Y:S01]  /*6210*/  LDCU.64 UR4, c[0x4][0x8] ;  /* 0x01000100ff0477ac */ /* 0x000ea20008000a00 */
[----:B-1----:R-:W-:Y:S01]  /*6220*/  MOV R5, UR9 ;  /* 0x0000000900057c02 */ /* 0x002fe20008000f00 */
[----:B------:R-:W-:Y:S01]  /*6230*/  IMAD.U32 R4, RZ, RZ, UR8 ;  /* 0x00000008ff047e24 */ /* 0x000fe2000f8e00ff */
[----:B----4-:R-:W-:Y:S01]  /*6240*/  MOV R7, UR7 ;  /* 0x0000000700077c02 */ /* 0x010fe20008000f00 */
[----:B------:R-:W-:Y:S01]  /*6250*/  IMAD.U32 R6, RZ, RZ, UR6 ;  /* 0x00000006ff067e24 */ /* 0x000fe2000f8e00ff */
[----:B--2---:R-:W-:Y:S01]  /*6260*/  MOV R11, UR5 ;  /* 0x00000005000b7c02 */ /* 0x004fe20008000f00 */
[----:B------:R-:W-:Y:S02]  /*6270*/  IMAD.U32 R10, RZ, RZ, UR4 ;  /* 0x00000004ff0a7e24 */ /* 0x000fe4000f8e00ff */
[----:B------:R-:W-:Y:S07]  /*6280*/  LEPC R20, `(.L_x_115) ;  /* 0x000000001014794e */ /* 0x000fee0000000000 */
[----:B---3-5:R-:W-:Y:S05]  /*6290*/  CALL.ABS.NOINC R14 ;  /* 0x000000000e007343 */ /* 0x028fea0003c00000 */
.L_x_115:
[----:B------:R-:W1:Y:S01]  /*62a0*/  LDCU.64 UR8, c[0x4][0x80] ;  /* 0x01001000ff0877ac */ /* 0x000e620008000a00 */
[----:B------:R-:W2:Y:S01]  /*62b0*/  LDC.64 R2, c[0x4][R2] ;  /* 0x0100000002027b82 */ /* 0x000ea20000000a00 */
[----:B------:R-:W-:Y:S02]  /*62c0*/  HFMA2 R12, -RZ, RZ, 0, 5.9604644775390625e-08 ;  /* 0x00000001ff0c7431 */ /* 0x000fe400000001ff */
[----:B------:R-:W-:Y:S02]  /*62d0*/  IMAD.MOV.U32 R8, RZ, RZ, 0x70 ;  /* 0x00000070ff087424 */ /* 0x000fe400078e00ff */
[----:B------:R-:W-:Y:S01]  /*62e0*/  IMAD.MOV.U32 R13, RZ, RZ, RZ ;  /* 0x000000ffff0d7224 */ /* 0x000fe200078e00ff */
[----:B------:R-:W3:Y:S01]  /*62f0*/  LDCU.64 UR6, c[0x4][0x88] ;  /* 0x01001100ff0677ac */ /* 0x000ee20008000a00 */
[----:B------:R-:W4:Y:S01]  /*6300*/  LDCU.64 UR4, c[0x4][0x8] ;  /* 0x01000100ff0477ac */ /* 0x000f220008000a00 */
[----:B-1----:R-:W-:Y:S02]  /*6310*/  MOV R4, UR8 ;  /* 0x0000000800047c02 */ /* 0x002fe40008000f00 */
[----:B------:R-:W-:Y:S02]  /*6320*/  MOV R5, UR9 ;  /* 0x0000000900057c02 */ /* 0x000fe40008000f00 */
[----:B---3--:R-:W-:Y:S01]  /*6330*/  MOV R7, UR7 ;  /* 0x0000000700077c02 */ /* 0x008fe20008000f00 */
[----:B------:R-:W-:Y:S01]  /*6340*/  IMAD.U32 R6, RZ, RZ, UR6 ;  /* 0x00000006ff067e24 */ /* 0x000fe2000f8e00ff */
[----:B----4-:R-:W-:Y:S01]  /*6350*/  MOV R11, UR5 ;  /* 0x00000005000b7c02 */ /* 0x010fe20008000f00 */
[----:B------:R-:W-:Y:S02]  /*6360*/  IMAD.U32 R10, RZ, RZ, UR4 ;  /* 0x00000004ff0a7e24 */ /* 0x000fe4000f8e00ff */
[----:B------:R-:W-:Y:S07]  /*6370*/  LEPC R20, `(.L_x_114) ;  /* 0x000000001014794e */ /* 0x000fee0000000000 */
[----:B--2---:R-:W-:Y:S05]  /*6380*/  CALL.ABS.NOINC R2 ;  /* 0x0000000002007343 */ /* 0x004fea0003c00000 */
.L_x_114:
[----:B------:R-:W-:Y:S05]  /*6390*/  BSYNC.RECONVERGENT B6 ;  /* 0x0000000000067941 */ /* 0x000fea0003800200 */
.L_x_113:
[----:B------:R-:W-:Y:S01]  /*63a0*/  ISETP.NE.U32.AND P4, PT, R54, RZ, PT ;  /* 0x000000ff3600720c */ /* 0x000fe20003f85070 */
[----:B------:R-:W-:Y:S01]  /*63b0*/  UISETP.NE.AND UP2, UPT, UR50, URZ, UPT ;  /* 0x000000ff3200728c */ /* 0x000fe2000bf45270 */
[----:B------:R-:W-:Y:S01]  /*63c0*/  ISETP.NE.U32.AND P2, PT, RZ, UR38, PT ;  /* 0x00000026ff007c0c */ /* 0x000fe2000bf45070 */
[----:B------:R-:W-:Y:S01]  /*63d0*/  UISETP.NE.U32.AND UP1, UPT, UR44, URZ, UPT ;  /* 0x000000ff2c00728c */ /* 0x000fe2000bf25070 */
[----:B------:R-:W-:Y:S01]  /*63e0*/  ISETP.NE.AND.EX P4, PT, R55, RZ, PT, P4 ;  /* 0x000000ff3700720c */ /* 0x000fe20003f85340 */
[----:B------:R-:W-:Y:S01]  /*63f0*/  UPLOP3.LUT UP0, UPT, UPT, UPT, UPT, 0x40, 0x4 ;  /* 0x000000000004789c */ /* 0x000fe20003f0e870 */
[----:B------:R-:W-:Y:S01]  /*6400*/  ISETP.NE.AND.EX P2, PT, RZ, UR39, PT, P2 ;  /* 0x00000027ff007c0c */ /* 0x000fe2000bf45320 */
[----:B------:R-:W-:Y:S01]  /*6410*/  UISETP.NE.AND.EX UP1, UPT, UR45, URZ, UPT, UP1 ;  /* 0x000000ff2d00728c */ /* 0x000fe2000bf25310 */
[----:B------:R-:W-:Y:S04]  /*6420*/  PLOP3.LUT P1, PT, PT, PT, UP2, 0x80, 0x8 ;  /* 0x000000000008781c */ /* 0x000fe80003f2f028 */
[----:B------:R-:W-:Y:S06]  /*6430*/  @UP2 UPLOP3.LUT UP0, UPT, UPT, UPT, UP1, 0x80, 0x8 ;  /* 0x000000000008289c */ /* 0x000fec0003f0f010 */
[----:B------:R-:W-:Y:S01]  /*6440*/  PLOP3.LUT P0, PT, PT, PT, UP0, 0x80, 0x8 ;  /* 0x000000000008781c */ /* 0x000fe20003f0f008 */
[----:B------:R-:W-:Y:S01]  /*6450*/  @!UPT UIADD3 URZ, UPT, UPT, URZ, URZ, URZ ;  /* 0x000000fffffff290 */ /* 0x000fe2000fffe0ff */
[----:B------:R-:W-:Y:S11]  /*6460*/  BRA.U !UP1, `(.L_x_116) ;  /* 0x0000000109387547 */ /* 0x000ff6000b800000 */
[----:B------:R-:W-:Y:S01]  /*6470*/  UISETP.NE.U32.AND UP0, UPT, UR38, URZ, UPT ;  /* 0x000000ff2600728c */ /* 0x000fe2000bf05070 */
[----:B------:R-:W-:Y:S02]  /*6480*/  HFMA2 R0, -RZ, RZ, 0, 5.9604644775390625e-08 ;  /* 0x00000001ff007431 */ /* 0x000fe400000001ff */
[----:B------:R-:W-:Y:S01]  /*6490*/  IMAD.MOV.U32 R59, RZ, RZ, 0x1 ;  /* 0x00000001ff3b7424 */ /* 0x000fe200078e00ff */
[----:B------:R-:W-:Y:S06]  /*64a0*/  UISETP.NE.AND.EX UP0, UPT, UR39, URZ, UPT, UP0 ;  /* 0x000000ff2700728c */ /* 0x000fec000bf05300 */
[----:B------:R-:W-:Y:S05]  /*64b0*/  PLOP3.LUT P3, PT, PT, PT, UP0, 0x80, 0x8 ;  /* 0x000000000008781c */ /* 0x000fea0003f6f008 */
[----:B------:R-:W1:Y:S01]  /*64c0*/  @UP0 LDCU.64 UR6, c[0x0][0x888] ;  /* 0x00011100ff0607ac */ /* 0x000e620008000a00 */
[----:B------:R-:W-:Y:S07]  /*64d0*/  @UP0 UIMAD UR4, UR36, UR44, URZ ;  /* 0x0000002c240402a4 */ /* 0x000fee000f8e02ff */
[----:B------:R-:W-:Y:S01]  /*64e0*/  @!P3 PRMT R59, R0, 0x7610, R59 ;  /* 0x00007610003bb816 */ /* 0x000fe2000000003b */
[----:B-1----:R-:W-:Y:S03]  /*64f0*/  @UP0 UIMAD.WIDE UR6, UR4, 0x4, UR6 ;  /* 0x00000004040608a5 */ /* 0x002fe6000f8e0206 */
[----:B------:R-:W1:Y:S03]  /*6500*/  @!UP0 LDCU UR4, c[0x0][0x880] ;  /* 0x00011000ff0487ac */ /* 0x000e660008000800 */
[----:B------:R-:W-:Y:S01]  /*6510*/  IMAD.U32 R2, RZ, RZ, UR6 ;  /* 0x00000006ff027e24 */ /* 0x000fe2000f8e00ff */
[----:B------:R-:W-:Y:S05]  /*6520*/  MOV R3, UR7 ;  /* 0x0000000700037c02 */ /* 0x000fea0008000f00 */
[----:B-----5:R2:W5:Y:S02]  /*6530*/  @P3 LDG.E R35, desc[UR46][R2.64] ;  /* 0x0000002e02233981 */ /* 0x020564000c1e1900 */
[----:B-12---:R-:W-:Y:S02]  /*6540*/  @!P3 IMAD.U32 R35, RZ, RZ, UR4 ;  /* 0x00000004ff23be24 */ /* 0x006fe4000f8e00ff */
.L_x_116:
[----:B------:R-:W-:Y:S05]  /*6550*/  @!P4 BRA `(.L_x_117) ;  /* 0x000000000020c947 */ /* 0x000fea0003800000 */
[----:B------:R-:W-:Y:S04]  /*6560*/  ISETP.NE.U32.AND P3, PT, R52, RZ, PT ;  /* 0x000000ff3400720c */ /* 0x000fe80003f65070 */
[----:B------:R-:W-:Y:S11]  /*6570*/  ISETP.NE.AND.EX P3, PT, R53, RZ, PT, P3 ;  /* 0x000000ff3500720c */ /* 0x000ff60003f65330 */
[----:B------:R-:W-:Y:S02]  /*6580*/  @!UPT UIADD3 URZ, UPT, UPT, URZ, URZ, URZ ;  /* 0x000000fffffff290 */ /* 0x000fe4000fffe0ff */
[----:B------:R-:W1:Y:S01]  /*6590*/  @P3 LDC.64 R2, c[0x0][0x8a8] ;  /* 0x00022a00ff023b82 */ /* 0x000e620000000a00 */
[----:B------:R-:W-:Y:S04]  /*65a0*/  @P3 IMAD R0, R54, UR36, RZ ;  /* 0x0000002436003c24 */ /* 0x000fe8000f8e02ff */
[----:B-1----:R-:W-:Y:S05]  /*65b0*/  @P3 IMAD.WIDE R2, R0, 0x4, R2 ;  /* 0x0000000400023825 */ /* 0x002fea00078e0202 */
[----:B-----5:R1:W5:Y:S02]  /*65c0*/  @P3 LDG.E R32, desc[UR46][R2.64] ;  /* 0x0000002e02203981 */ /* 0x020364000c1e1900 */
[----:B-1----:R-:W2:Y:S02]  /*65d0*/  @!P3 LDC R32, c[0x0][0x8a0] ;  /* 0x00022800ff20bb82 */ /* 0x002ea40000000800 */
.L_x_117:
[----:B-----5:R-:W-:Y:S01]  /*65e0*/  FSETP.NEU.AND P3, PT, R35, RZ, PT ;  /* 0x000000ff2300720b */ /* 0x020fe20003f6d000 */
[----:B------:R-:W-:Y:S01]  /*65f0*/  IMAD.SHL.U32 R77, R64, 0x2, RZ ;  /* 0x00000002404d7824 */ /* 0x000fe200078e00ff */
[----:B------:R-:W-:Y:S01]  /*6600*/  SEL R5, RZ, 0xffffffff, P2 ;  /* 0xffffffffff057807 */ /* 0x000fe20001000000 */
[----:B------:R-:W-:Y:S01]  /*6610*/  BSSY B1, `(.L_x_118) ;  /* 0x0000034000017945 */ /* 0x000fe20003800000 */
[----:B------:R-:W-:Y:S01]  /*6620*/  @P1 LOP3.LUT P2, RZ, R59, 0xff, RZ, 0xc0, !PT ;  /* 0x000000ff3bff1812 */ /* 0x000fe2000784c0ff */
[----:B------:R-:W-:Y:S01]  /*6630*/  IMAD.MOV.U32 R39, RZ, RZ, 0x1 ;  /* 0x00000001ff277424 */ /* 0x000fe200078e00ff */
[----:B------:R-:W-:Y:S01]  /*6640*/  @P1 SEL R0, RZ, 0xffffffff, P3 ;  /* 0xffffffffff001807 */ /* 0x000fe20001800000 */
[C---:B------:R-:W-:Y:S01]  /*6650*/  IMAD R34, R30.reuse, 0x40, R33 ;  /* 0x000000401e227824 */ /* 0x040fe200078e0221 */
[----:B------:R-:W-:Y:S01]  /*6660*/  LOP3.LUT R71, R71, 0x1, RZ, 0x3c, !PT ;  /* 0x0000000147477812 */ /* 0x000fe200078e3cff */
[----:B------:R-:W-:Y:S01]  /*6670*/  IMAD.MOV.U32 R38, RZ, RZ, RZ ;  /* 0x000000ffff267224 */ /* 0x000fe200078e00ff */
[----:B------:R-:W-:Y:S02]  /*6680*/  @P0 SEL R0, R5, R0, !P2 ;  /* 0x0000000005000207 */ /* 0x000fe40005000000 */
[----:B------:R-:W-:Y:S02]  /*6690*/  CS2R R50, SRZ ;  /* 0x0000000000327805 */ /* 0x000fe4000001ff00 */
[----:B------:R-:W-:Y:S02]  /*66a0*/  LEA R74, R30, UR48, 0x3 ;  /* 0x000000301e4a7c11 */ /* 0x000fe4000f8e18ff */
[----:B------:R-:W-:Y:S02]  /*66b0*/  CS2R R48, SRZ ;  /* 0x0000000000307805 */ /* 0x000fe4000001ff00 */
[----:B------:R-:W-:Y:S02]  /*66c0*/  @P1 LOP3.LUT R0, R0, 0x1, RZ, 0xc0, !PT ;  /* 0x0000000100001812 */ /* 0x000fe400078ec0ff */
[----:B------:R-:W-:Y:S02]  /*66d0*/  CS2R R42, SRZ ;  /* 0x00000000002a7805 */ /* 0x000fe4000001ff00 */
[----:B------:R-:W-:Y:S02]  /*66e0*/  SHF.L.U32 R3, R70, 0x1f, RZ ;  /* 0x0000001f46037819 */ /* 0x000fe400000006ff */
[----:B------:R-:W-:Y:S02]  /*66f0*/  CS2R R40, SRZ ;  /* 0x0000000000287805 */ /* 0x000fe4000001ff00 */
[----:B------:R-:W-:Y:S01]  /*6700*/  ISETP.NE.U32.OR P5, PT, R0, 0x1, !P1 ;  /* 0x000000010000780c */ /* 0x000fe20004fa5470 */
[----:B------:R-:W-:Y:S01]  /*6710*/  VIADD R82, R77, UR48 ;  /* 0x000000304d527c36 */ /* 0x000fe20008000000 */
[----:B------:R-:W-:Y:S02]  /*6720*/  PLOP3.LUT P2, PT, PT, PT, UP1, 0x80, 0x8 ;  /* 0x000000000008781c */ /* 0x000fe40003f4f018 */
[----:B------:R-:W-:Y:S02]  /*6730*/  SEL R0, RZ, 0xffffffff, P3 ;  /* 0xffffffffff007807 */ /* 0x000fe40001800000 */
[----:B------:R-:W-:Y:S02]  /*6740*/  LOP3.LUT P3, R75, R59, 0xff, RZ, 0xc0, !PT ;  /* 0x000000ff3b4b7812 */ /* 0x000fe4000786c0ff */
[----:B------:R-:W-:Y:S05]  /*6750*/  P2R R78, PR, RZ, 0x20 ;  /* 0x00000020ff4e7803 */ /* 0x000fea0000000000 */
[----:B------:R-:W-:Y:S02]  /*6760*/  @P5 SHF.L.U32 R2, R71, 0x1f, RZ ;  /* 0x0000001f47025819 */ /* 0x000fe400000006ff */
[----:B------:R-:W-:Y:S02]  /*6770*/  @P2 SEL R0, R5, R0, !P3 ;  /* 0x0000000005002207 */ /* 0x000fe40005800000 */
[----:B------:R-:W1:Y:S02]  /*6780*/  @P5 SYNCS.PHASECHK.TRANS64.TRYWAIT P1, [UR48+0xd0], R2 ;  /* 0x0000d002ff0055a7 */ /* 0x000e640008021130 */
[----:B------:R-:W-:Y:S04]  /*6790*/  LOP3.LUT R0, R0, 0x1, RZ, 0xc0, !PT ;  /* 0x0000000100007812 */ /* 0x000fe800078ec0ff */
[----:B------:R-:W-:Y:S04]  /*67a0*/  ISETP.NE.U32.AND P4, PT, R0, 0x1, PT ;  /* 0x000000010000780c */ /* 0x000fe80003f85070 */
[----:B------:R-:W-:Y:S01]  /*67b0*/  P2R R80, PR, RZ, 0x10 ;  /* 0x00000010ff507803 */ /* 0x000fe20000000000 */
[----:B------:R3:W4:Y:S01]  /*67c0*/  SYNCS.PHASECHK.TRANS64.TRYWAIT P0, [R74+URZ+0x140], R3 ;  /* 0x000140034a0075a7 */ /* 0x00072200080011ff */
[----:B-1----:R-:W-:Y:S01]  /*67d0*/  @P5 SEL R39, RZ, 0x1, !P1 ;  /* 0x00000001ff275807 */ /* 0x002fe20004800000 */
[----:B---3--:R-:W-:Y:S06]  /*67e0*/  @!P5 BRA `(.L_x_119) ;  /* 0x000000000058d947 */ /* 0x008fec0003800000 */
[C---:B------:R-:W-:Y:S01]  /*67f0*/  VIADD R0, R82.reuse, 0x200 ;  /* 0x0000020052007836 */ /* 0x040fe20000000000 */
[----:B------:R-:W-:Y:S01]  /*6800*/  LOP3.LUT P5, RZ, R65, 0x40, RZ, 0xc0, !PT ;  /* 0x0000004041ff7812 */ /* 0x000fe200078ac0ff */
[----:B------:R-:W-:Y:S01]  /*6810*/  BSSY B0, `(.L_x_120) ;  /* 0x000000e000007945 */ /* 0x000fe20003800000 */
[----:B------:R-:W-:Y:S01]  /*6820*/  ISETP.NE.AND P2, PT, R39, RZ, PT ;  /* 0x000000ff2700720c */ /* 0x000fe20003f45270 */
[----:B------:R-:W-:Y:S01]  /*6830*/  @P4 VIADD R2, R82, 0x210 ;  /* 0x0000021052024836 */ /* 0x000fe20000000000 */
[----:B------:R-:W-:Y:S01]  /*6840*/  PLOP3.LUT P1, PT, PT, PT, PT, 0x8, 0x80 ;  /* 0x000000000080781c */ /* 0x000fe20003f2e170 */
[----:B------:R-:W-:Y:S01]  /*6850*/  IMAD.MOV.U32 R51, RZ, RZ, RZ ;  /* 0x000000ffff337224 */ /* 0x000fe200078e00ff */
[----:B------:R-:W-:Y:S02]  /*6860*/  @P4 PLOP3.LUT P1, PT, P5, PT, PT, 0x80, 0x8 ;  /* 0x000000000008481c */ /* 0x000fe40002f2f070 */
[----:B------:R-:W-:Y:S02]  /*6870*/  CS2R R48, SRZ ;  /* 0x0000000000307805 */ /* 0x000fe4000001ff00 */
[----:B------:R-:W-:Y:S02]  /*6880*/  CS2R R42, SRZ ;  /* 0x00000000002a7805 */ /* 0x000fe4000001ff00 */
[----:B------:R-:W-:Y:S07]  /*6890*/  CS2R R40, SRZ ;  /* 0x0000000000287805 */ /* 0x000fee000001ff00 */
[----:B------:R-:W-:Y:S01]  /*68a0*/  @P1 VIADD R2, R0, 0xfffffff0 ;  /* 0xfffffff000021836 */ /* 0x000fe20000000000 */
[----:B------:R-:W-:Y:S06]  /*68b0*/  @P2 BRA `(.L_x_121) ;  /* 0x00000000000c2947 */ /* 0x000fec0003800000 */
[----:B------:R-:W-:Y:S04]  /*68c0*/  SHF.L.U32 R5, R71, 0x1f, RZ ;  /* 0x0000001f47057819 */ /* 0x000fe800000006ff */
[----:B------:R-:W1:Y:S02]  /*68d0*/  SYNCS.PHASECHK.TRANS64.TRYWAIT P1, [UR48+0xd0], R5 ;  /* 0x0000d005ff0075a7 */ /* 0x000e640008021130 */
[----:B-1----:R-:W-:Y:S05]  /*68e0*/  @!P1 BRA `(.L_x_122) ;  /* 0x00000034000c9947 */ /* 0x002fea0003800000 */
.L_x_121:
[----:B------:R-:W-:Y:S05]  /*68f0*/  BSYNC B0 ;  /* 0x0000000000007941 */ /* 0x000fea0003800000 */
.L_x_120:
[----:B------:R-:W-:Y:S01]  /*6900*/  ISETP.NE.AND P1, PT, R80, RZ, PT ;  /* 0x000000ff5000720c */ /* 0x000fe20003f25270 */
[----:B------:R-:W-:Y:S11]  /*6910*/  HFMA2 R38, -RZ, RZ, 0, 5.9604644775390625e-08 ;  /* 0x00000001ff267431 */ /* 0x000ff600000001ff */
[----:B------:R-:W-:Y:S01]  /*6920*/  @!UPT UIADD3 URZ, UPT, UPT, URZ, URZ, URZ ;  /* 0x000000fffffff290 */ /* 0x000fe2000fffe0ff */
[----:B------:R3:W1:Y:S04]  /*6930*/  @P1 LDS.128 R48, [R2] ;  /* 0x0000000002301984 */ /* 0x0006680000000c00 */
[----:B------:R3:W1:Y:S02]  /*6940*/  @P1 LDS.128 R40, [R77+UR48+0x200] ;  /* 0x000200304d281984 */ /* 0x0006640008000c00 */
.L_x_119:
[----:B------:R-:W-:Y:S05]  /*6950*/  BSYNC B1 ;  /* 0x0000000000017941 */ /* 0x000fea0003800000 */
.L_x_118:
[----:B-1----:R-:W-:Y:S04]  /*6960*/  SHF.R.U32.HI R5, RZ, 0x15, R34 ;  /* 0x00000015ff057819 */ /* 0x002fe80000011622 */
[----:B------:R-:W-:Y:S01]  /*6970*/  LOP3.LUT P1, RZ, R5, 0x3, R66, 0x48, !PT ;  /* 0x0000000305ff7812 */ /* 0x000fe20007824842 */
[----:B------:R-:W-:Y:S01]  /*6980*/  @!UPT UIADD3 URZ, UPT, UPT, URZ, URZ, URZ ;  /* 0x000000fffffff290 */ /* 0x000fe2000fffe0ff */
[----:B----4-:R-:W-:Y:S11]  /*6990*/  @P0 BRA `(.L_x_123) ;  /* 0x0000000000080947 */ /* 0x010ff60003800000 */
[----:B------:R-:W1:Y:S02]  /*69a0*/  SYNCS.PHASECHK.TRANS64.TRYWAIT P0, [R74+URZ+0x140], R3 ;  /* 0x000140034a0075a7 */ /* 0x000e6400080011ff */
[----:B-1----:R-:W-:Y:S05]  /*69b0*/  @!P0 BRA `(.L_x_124) ;  /* 0x0000003000f08947 */ /* 0x002fea0003800000 */
.L_x_123:
[----:B------:R-:W-:Y:S05]  /*69c0*/  @!P1 BRA `(.L_x_125) ;  /* 0x0000000000409947 */ /* 0x000fea0003800000 */
[----:B------:R-:W4:Y:S01]  /*69d0*/  LDCU.64 UR8, c[0x4][0x70] ;  /* 0x01000e00ff0877ac */ /* 0x000f220008000a00 */
[----:B-1----:R-:W-:Y:S01]  /*69e0*/  MOV R3, 0x0 ;  /* 0x0000000000037802 */ /* 0x002fe20000000f00 */
[----:B------:R-:W-:Y:S02]  /*69f0*/  HFMA2 R12, -RZ, RZ, 0, 5.9604644775390625e-08 ;  /* 0x00000001ff0c7431 */ /* 0x000fe400000001ff */
[----:B------:R-:W-:Y:S02]  /*6a00*/  IMAD.MOV.U32 R8, RZ, RZ, 0x192 ;  /* 0x00000192ff087424 */ /* 0x000fe400078e00ff */
[----:B------:R-:W-:Y:S01]  /*6a10*/  IMAD.MOV.U32 R13, RZ, RZ, RZ ;  /* 0x000000ffff0d7224 */ /* 0x000fe200078e00ff */
[----:B------:R-:W1:Y:S01]  /*6a20*/  LDCU.64 UR6, c[0x4][0x78] ;  /* 0x01000f00ff0677ac */ /* 0x000e620008000a00 */
[----:B---3--:R-:W3:Y:S01]  /*6a30*/  LDC.64 R2, c[0x4][R3] ;  /* 0x0100000003027b82 */ /* 0x008ee20000000a00 */
[----:B------:R-:W5:Y:S01]  /*6a40*/  LDCU.64 UR4, c[0x4][0x10] ;  /* 0x01000200ff0477ac */ /* 0x000f620008000a00 */
[----:B----4-:R-:W-:Y:S01]  /*6a50*/  MOV R5, UR9 ;  /* 0x0000000900057c02 */ /* 0x010fe20008000f00 */
[----:B------:R-:W-:Y:S01]  /*6a60*/  IMAD.U32 R4, RZ, RZ, UR8 ;  /* 0x00000008ff047e24 */ /* 0x000fe2000f8e00ff */
[----:B-1----:R-:W-:Y:S01]  /*6a70*/  MOV R7, UR7 ;  /* 0x0000000700077c02 */ /* 0x002fe20008000f00 */
[----:B------:R-:W-:Y:S01]  /*6a80*/  IMAD.U32 R6, RZ, RZ, UR6 ;  /* 0x00000006ff067e24 */ /* 0x000fe2000f8e00ff */
[----:B-----5:R-:W-:Y:S01]  /*6a90*/  MOV R11, UR5 ;  /* 0x00000005000b7c02 */ /* 0x020fe20008000f00 */
[----:B------:R-:W-:Y:S02]  /*6aa0*/  IMAD.U32 R10, RZ, RZ, UR4 ;  /* 0x00000004ff0a7e24 */ /* 0x000fe4000f8e00ff */
[----:B------:R-:W-:Y:S07]  /*6ab0*/  LEPC R20, `(.L_x_125) ;  /* 0x000000001014794e */ /* 0x000fee0000000000 */
[----:B--23--:R-:W-:Y:S05]  /*6ac0*/  CALL.ABS.NOINC R2 ;  /* 0x0000000002007343 */ /* 0x00cfea0003c00000 */
.L_x_125:
[----:B------:R-:W-:Y:S05]  /*6ad0*/  WARPSYNC.ALL ;  /* 0x0000000000007948 */ /* 0x000fea0003800000 */
[----:B------:R-:W-:Y:S01]  /*6ae0*/  R2UR UR4, R34 ;  /* 0x00000000220472ca */ /* 0x000fe200000e0000 */
[--C-:B------:R-:W-:Y:S01]  /*6af0*/  HADD2.F32 R20, -RZ, R40.reuse.H0_H0 ;  /* 0x20000028ff147230 */ /* 0x100fe20000004100 */
[----:B------:R-:W-:Y:S01]  /*6b00*/  MOV R81, 0x10 ;  /* 0x0000001000517802 */ /* 0x000fe20000000f00 */
[----:B------:R-:W-:Y:S01]  /*6b10*/  HADD2.F32 R21, -RZ, R40.H1_H1 ;  /* 0x30000028ff157230 */ /* 0x000fe20000004100 */
[----:B------:R-:W-:Y:S01]  /*6b20*/  LOP3.LUT P6, RZ, R65, 0x40, RZ, 0xc0, !PT ;  /* 0x0000004041ff7812 */ /* 0x000fe200078cc0ff */
[----:B------:R-:W-:Y:S01]  /*6b30*/  HADD2.F32 R36, -RZ, R41.H1_H1 ;  /* 0x30000029ff247230 */ /* 0x000fe20000004100 */
[----:B------:R-:W-:Y:S01]  /*6b40*/  ISETP.NE.AND P0, PT, R72, RZ, PT ;  /* 0x000000ff4800720c */ /* 0x000fe20003f05270 */
[----:B------:R-:W-:Y:S01]  /*6b50*/  HADD2.F32 R37, -RZ, R43.H0_H0 ;  /* 0x2000002bff257230 */ /* 0x000fe20000004100 */
[----:B------:R-:W-:Y:S01]  /*6b60*/  SEL R81, R81, 0xfffffff0, !P6 ;  /* 0xfffffff051517807 */ /* 0x000fe20007000000 */
[----:B------:R-:W-:Y:S03]  /*6b70*/  BSSY.RECONVERGENT B0, `(.L_x_126) ;  /* 0x000004f000007945 */ /* 0x000fe60003800200 */
[----:B------:R-:W-:Y:S01]  /*6b80*/  IADD3 R79, PT, PT, R82, R81, RZ ;  /* 0x00000051524f7210 */ /* 0x000fe20007ffe0ff */
[----:B------:R-:W2:Y:S02]  /*6b90*/  LDTM.x16 R4, tmem[UR4] ;  /* 0x00000004000479ee */ /* 0x000ea40008240000 */
[C---:B--2---:R-:W-:Y:S01]  /*6ba0*/  FMUL R0, R32.reuse, R4 ;  /* 0x0000000420007220 */ /* 0x044fe20000400000 */
[C---:B---3--:R-:W-:Y:S01]  /*6bb0*/  FMUL R2, R32.reuse, R5 ;  /* 0x0000000520027220 */ /* 0x048fe20000400000 */
[C---:B-1----:R-:W-:Y:S01]  /*6bc0*/  FMUL R3, R32.reuse, R6 ;  /* 0x0000000620037220 */ /* 0x042fe20000400000 */
[C---:B------:R-:W-:Y:S01]  /*6bd0*/  FMUL R7, R32.reuse, R7 ;  /* 0x0000000720077220 */ /* 0x040fe20000400000 */
[C---:B------:R-:W-:Y:S01]  /*6be0*/  FFMA R0, R35.reuse, R20, R0 ;  /* 0x0000001423007223 */ /* 0x040fe20000000000 */
[----:B------:R-:W-:Y:S02]  /*6bf0*/  HADD2.F32 R20, -RZ, R41.H0_H0 ;  /* 0x20000029ff147230 */ /* 0x000fe40000004100 */
[C---:B------:R-:W-:Y:S01]  /*6c00*/  FFMA R2, R35.reuse, R21, R2 ;  /* 0x0000001523027223 */ /* 0x040fe20000000002 */
[--C-:B------:R-:W-:Y:S02]  /*6c10*/  HADD2.F32 R21, -RZ, R42.reuse.H0_H0 ;  /* 0x2000002aff157230 */ /* 0x100fe40000004100 */
[C---:B------:R-:W-:Y:S01]  /*6c20*/  FMUL R4, R32.reuse, R8 ;  /* 0x0000000820047220 */ /* 0x040fe20000400000 */
[C---:B------:R-:W-:Y:S01]  /*6c30*/  FMUL R5, R32.reuse, R9 ;  /* 0x0000000920057220 */ /* 0x040fe20000400000 */
[C---:B------:R-:W-:Y:S01]  /*6c40*/  FFMA R3, R35.reuse, R20, R3 ;  /* 0x0000001423037223 */ /* 0x040fe20000000003 */
[----:B------:R-:W-:Y:S02]  /*6c50*/  HADD2.F32 R20, -RZ, R42.H1_H1 ;  /* 0x3000002aff147230 */ /* 0x000fe40000004100 */
[C---:B------:R-:W-:Y:S01]  /*6c60*/  FFMA R7, R35.reuse, R36, R7 ;  /* 0x0000002423077223 */ /* 0x040fe20000000007 */
[C---:B------:R-:W-:Y:S01]  /*6c70*/  FMUL R6, R32.reuse, R10 ;  /* 0x0000000a20067220 */ /* 0x040fe20000400000 */
[----:B------:R-:W-:Y:S02]  /*6c80*/  HADD2.F32 R36, -RZ, R43.H1_H1 ;  /* 0x3000002bff247230 */ /* 0x000fe40000004100 */
[C---:B------:R-:W-:Y:S01]  /*6c90*/  FMUL R11, R32.reuse, R11 ;  /* 0x0000000b200b7220 */ /* 0x040fe20000400000 */
[C---:B------:R-:W-:Y:S01]  /*6ca0*/  FFMA R4, R35.reuse, R21, R4 ;  /* 0x0000001523047223 */ /* 0x040fe20000000004 */
[C---:B------:R-:W-:Y:S01]  /*6cb0*/  FFMA R5, R35.reuse, R20, R5 ;  /* 0x0000001423057223 */ /* 0x040fe20000000005 */
[C---:B------:R-:W-:Y:S01]  /*6cc0*/  FFMA R6, R35.reuse, R37, R6 ;  /* 0x0000002523067223 */ /* 0x040fe20000000006 */
[--C-:B------:R-:W-:Y:S02]  /*6cd0*/  HADD2.F32 R20, -RZ, R48.reuse.H0_H0 ;  /* 0x20000030ff147230 */ /* 0x100fe40000004100 */
[C---:B------:R-:W-:Y:S01]  /*6ce0*/  FFMA R11, R35.reuse, R36, R11 ;  /* 0x00000024230b7223 */ /* 0x040fe2000000000b */
[C---:B------:R-:W-:Y:S01]  /*6cf0*/  FMUL R8, R32.reuse, R12 ;  /* 0x0000000c20087220 */ /* 0x040fe20000400000 */
[----:B------:R-:W-:Y:S02]  /*6d00*/  HADD2.F32 R36, -RZ, R48.H1_H1 ;  /* 0x30000030ff247230 */ /* 0x000fe40000004100 */
[C---:B------:R-:W-:Y:S01]  /*6d10*/  FMUL R9, R32.reuse, R13 ;  /* 0x0000000d20097220 */ /* 0x040fe20000400000 */
[--C-:B------:R-:W-:Y:S02]  /*6d20*/  HADD2.F32 R21, -RZ, R49.reuse.H0_H0 ;  /* 0x20000031ff157230 */ /* 0x100fe40000004100 */
[C---:B------:R-:W-:Y:S01]  /*6d30*/  FMUL R10, R32.reuse, R14 ;  /* 0x0000000e200a7220 */ /* 0x040fe20000400000 */
[C---:B------:R-:W-:Y:S01]  /*6d40*/  FFMA R8, R35.reuse, R20, R8 ;  /* 0x0000001423087223 */ /* 0x040fe20000000008 */
[----:B------:R-:W-:Y:S02]  /*6d50*/  HADD2.F32 R20, -RZ, R49.H1_H1 ;  /* 0x30000031ff147230 */ /* 0x000fe40000004100 */
[C---:B------:R-:W-:Y:S01]  /*6d60*/  FFMA R9, R35.reuse, R36, R9 ;  /* 0x0000002423097223 */ /* 0x040fe20000000009 */
[C---:B------:R-:W-:Y:S01]  /*6d70*/  FMUL R15, R32.reuse, R15 ;  /* 0x0000000f200f7220 */ /* 0x040fe20000400000 */
[C---:B------:R-:W-:Y:S01]  /*6d80*/  FFMA R10, R35.reuse, R21, R10 ;  /* 0x00000015230a7223 */ /* 0x040fe2000000000a */
[--C-:B------:R-:W-:Y:S02]  /*6d90*/  HADD2.F32 R21, -RZ, R50.reuse.H0_H0 ;  /* 0x20000032ff157230 */ /* 0x100fe40000004100 */
[C---:B------:R-:W-:Y:S01]  /*6da0*/  FMUL R12, R32.reuse, R16 ;  /* 0x00000010200c7220 */ /* 0x040fe20000400000 */
[----:B------:R-:W-:Y:S02]  /*6db0*/  HADD2.F32 R36, -RZ, R50.H1_H1 ;  /* 0x30000032ff247230 */ /* 0x000fe40000004100 */
[C---:B------:R-:W-:Y:S01]  /*6dc0*/  FFMA R15, R35.reuse, R20, R15 ;  /* 0x00000014230f7223 */ /* 0x040fe2000000000f */
[C---:B------:R-:W-:Y:S01]  /*6dd0*/  FMUL R13, R32.reuse, R17 ;  /* 0x00000011200d7220 */ /* 0x040fe20000400000 */
[--C-:B------:R-:W-:Y:S02]  /*6de0*/  HADD2.F32 R37, -RZ, R51.reuse.H0_H0 ;  /* 0x20000033ff257230 */ /* 0x100fe40000004100 */
[C---:B------:R-:W-:Y:S01]  /*6df0*/  FMUL R14, R32.reuse, R18 ;  /* 0x00000012200e7220 */ /* 0x040fe20000400000 */
[----:B------:R-:W-:Y:S02]  /*6e00*/  HADD2.F32 R20, -RZ, R51.H1_H1 ;  /* 0x30000033ff147230 */ /* 0x000fe40000004100 */
[----:B------:R-:W-:Y:S01]  /*6e10*/  FMUL R19, R32, R19 ;  /* 0x0000001320137220 */ /* 0x000fe20000400000 */
[----:B------:R-:W-:Y:S01]  /*6e20*/  F2FP.F16.F32.PACK_AB R44, R2, R0 ;  /* 0x00000000022c723e */ /* 0x000fe200000000ff */
[----:B------:R-:W-:Y:S01]  /*6e30*/  FFMA R12, R35, R21, R12 ;  /* 0x00000015230c7223 */ /* 0x000fe2000000000c */
[----:B------:R-:W-:Y:S01]  /*6e40*/  F2FP.F16.F32.PACK_AB R45, R7, R3 ;  /* 0x00000003072d723e */ /* 0x000fe200000000ff */
[----:B------:R-:W-:Y:S01]  /*6e50*/  FFMA R13, R35, R36, R13 ;  /* 0x00000024230d7223 */ /* 0x000fe2000000000d */
[----:B------:R-:W-:Y:S01]  /*6e60*/  F2FP.F16.F32.PACK_AB R46, R5, R4 ;  /* 0x00000004052e723e */ /* 0x000fe200000000ff */
[----:B------:R-:W-:Y:S01]  /*6e70*/  FFMA R14, R35, R37, R14 ;  /* 0x00000025230e7223 */ /* 0x000fe2000000000e */
[----:B------:R-:W-:Y:S01]  /*6e80*/  F2FP.F16.F32.PACK_AB R47, R11, R6 ;  /* 0x000000060b2f723e */ /* 0x000fe200000000ff */
[----:B------:R-:W-:Y:S01]  /*6e90*/  FFMA R19, R35, R20, R19 ;  /* 0x0000001423137223 */ /* 0x000fe20000000013 */
[----:B------:R-:W-:Y:S02]  /*6ea0*/  F2FP.F16.F32.PACK_AB R84, R9, R8 ;  /* 0x000000080954723e */ /* 0x000fe400000000ff */
[----:B------:R-:W-:Y:S01]  /*6eb0*/  F2FP.F16.F32.PACK_AB R85, R15, R10 ;  /* 0x0000000a0f55723e */ /* 0x000fe200000000ff */
[----:B------:R1:W-:Y:S01]  /*6ec0*/  STS.128 [R77+UR48+0x200], R44 ;  /* 0x0002002c4d007988 */ /* 0x0003e20008000c30 */
[----:B------:R-:W-:Y:S02]  /*6ed0*/  F2FP.F16.F32.PACK_AB R86, R13, R12 ;  /* 0x0000000c0d56723e */ /* 0x000fe400000000ff */
[----:B------:R-:W-:Y:S05]  /*6ee0*/  F2FP.F16.F32.PACK_AB R87, R19, R14 ;  /* 0x0000000e1357723e */ /* 0x000fea00000000ff */
[----:B------:R1:W-:Y:S01]  /*6ef0*/  STS.128 [R79+0x200], R84 ;  /* 0x000200544f007388 */ /* 0x0003e20000000c00 */
[----:B------:R-:W-:Y:S01]  /*6f00*/  @!PT LDS RZ, [RZ] ;  /* 0x00000000fffff984 */ /* 0x000fe20000000800 */
[----:B------:R-:W-:Y:S01]  /*6f10*/  @!PT LDS RZ, [RZ] ;  /* 0x00000000fffff984 */ /* 0x000fe20000000800 */
[----:B------:R-:W-:Y:S01]  /*6f20*/  @!PT LDS RZ, [RZ] ;  /* 0x00000000fffff984 */ /* 0x000fe20000000800 */
[----:B------:R-:W-:Y:S01]  /*6f30*/  @!PT LDS RZ, [RZ] ;  /* 0x00000000fffff984 */ /* 0x000fe20000000800 */
[----:B------:R2:W-:Y:S07]  /*6f40*/  MEMBAR.ALL.CTA ;  /* 0x0000000000007992 */ /* 0x0005ee0000008000 */
[----:B--2---:R-:W2:Y:S02]  /*6f50*/  FENCE.VIEW.ASYNC.S ;  /* 0x00000000000073c6 */ /* 0x004ea40000000000 */
[----:B--2---:R-:W-:Y:S06]  /*6f60*/  BAR.SYNC.DEFER_BLOCKING 0x1, 0x80 ;  /* 0x0042000000007b1d */ /* 0x004fec0000010000 */
[----:B------:R-:W-:Y:S05]  /*6f70*/  @P0 BRA `(.L_x_127) ;  /* 0x0000000000380947 */ /* 0x000fea0003800000 */
[----:B------:R-:W-:Y:S02]  /*6f80*/  UIADD3 UR4, UPT, UPT, UR48, 0x200, URZ ;  /* 0x0000020030047890 */ /* 0x000fe4000fffe0ff */
[----:B------:R-:W-:Y:S01]  /*6f90*/  UIADD3 UR8, UP0, UPT, UR52, 0x680, URZ ;  /* 0x0000068034087890 */ /* 0x000fe2000ff1e0ff */
[----:B------:R-:W-:Y:S01]  /*6fa0*/  UMOV UR43, UR36 ;  /* 0x00000024002b7c82 */ /* 0x000fe20008000000 */
[----:B------:R-:W-:Y:S02]  /*6fb0*/  UIADD3 UR5, UPT, UPT, UR41, 0x40, URZ ;  /* 0x0000004029057890 */ /* 0x000fe4000fffe0ff */
[----:B------:R-:W-:Y:S01]  /*6fc0*/  MOV R67, UR4 ;  /* 0x0000000400437c02 */ /* 0x000fe20008000f00 */
[----:B------:R-:W-:Y:S02]  /*6fd0*/  UIADD3.X UR9, UPT, UPT, URZ, UR53, URZ, UP0, !UPT ;  /* 0x00000035ff097290 */ /* 0x000fe400087fe4ff */
[----:B------:R-:W-:Y:S01]  /*6fe0*/  UIADD3 UR4, UPT, UPT, UR48, 0xa00, URZ ;  /* 0x00000a0030047890 */ /* 0x000fe2000fffe0ff */
[----:B------:R-:W-:Y:S01]  /*6ff0*/  R2UR UR40, R67 ;  /* 0x00000000432872ca */ /* 0x000fe200000e0000 */
[----:B------:R-:W-:Y:S01]  /*7000*/  UMOV UR6, UR42 ;  /* 0x0000002a00067c82 */ /* 0x000fe20008000000 */
[----:B------:R-:W-:Y:S11]  /*7010*/  UMOV UR7, UR36 ;  /* 0x0000002400077c82 */ /* 0x000ff60008000000 */
[----:B------:R2:W-:Y:S01]  /*7020*/  UTMASTG.3D [UR40], [UR8] ;  /* 0x00000028080073b5 */ /* 0x0005e20008010000 */
[----:B------:R2:W-:Y:S01]  /*7030*/  UTMASTG.3D [UR4], [UR8] ;  /* 0x00000004080073b5 */ /* 0x0005e20008010000 */
[----:B------:R0:W-:Y:S01]  /*7040*/  UTMACMDFLUSH ;  /* 0x00000000000079b7 */ /* 0x0001e20000000000 */
[----:B--2---:R-:W-:Y:S04]  /*7050*/  DEPBAR.LE SB0, 0x1 ;  /* 0x000080400000791a */ /* 0x004fe80000000000 */
.L_x_127:
[----:B------:R-:W-:Y:S05]  /*7060*/  BSYNC.RECONVERGENT B0 ;  /* 0x0000000000007941 */ /* 0x000fea0003800200 */
.L_x_126:
[----:B------:R-:W-:Y:S01]  /*7070*/  BAR.SYNC.DEFER_BLOCKING 0x1, 0x80 ;  /* 0x0042000000007b1d */ /* 0x000fe20000010000 */
[----:B------:R-:W-:Y:S01]  /*7080*/  ISETP.NE.AND P1, PT, R78, RZ, PT ;  /* 0x000000ff4e00720c */ /* 0x000fe20003f25270 */
[----:B------:R-:W-:Y:S01]  /*7090*/  UISETP.NE.AND UP0, UPT, UR49, URZ, UPT ;  /* 0x000000ff3100728c */ /* 0x000fe2000bf05270 */
[----:B------:R-:W-:Y:S11]  /*70a0*/  LEA R3, R38, UR48, 0x3 ;  /* 0x0000003026037c11 */ /* 0x000ff6000f8e18ff */
[----:B------:R-:W-:Y:S01]  /*70b0*/  @P1 SHF.L.U32 R2, R71, 0x1f, RZ ;  /* 0x0000001f47021819 */ /* 0x000fe200000006ff */
[----:B------:R-:W-:Y:S06]  /*70c0*/  BRA.U !UP0, `(.L_x_128) ;  /* 0x0000000108247547 */ /* 0x000fec000b800000 */
[----:B------:R-:W-:Y:S01]  /*70d0*/  IMAD.U32 R5, RZ, RZ, UR51 ;  /* 0x00000033ff057e24 */ /* 0x000fe2000f8e00ff */
[----:B------:R-:W-:Y:S01]  /*70e0*/  MOV R0, UR37 ;  /* 0x0000002500007c02 */ /* 0x000fe20008000f00 */
[----:B------:R-:W-:Y:S03]  /*70f0*/  UIADD3 UR51, UPT, UPT, UR51, 0x1, URZ ;  /* 0x0000000133337890 */ /* 0x000fe6000fffe0ff */
[----:B------:R-:W-:Y:S01]  /*7100*/  @P1 LEA R5, R5, UR48, 0x3 ;  /* 0x0000003005051c11 */ /* 0x000fe2000f8e18ff */
[----:B------:R-:W-:Y:S04]  /*7110*/  UISETP.NE.AND UP0, UPT, UR51, 0x4, UPT ;  /* 0x000000043300788c */ /* 0x000fe8000bf05270 */
[----:B------:R-:W-:Y:S01]  /*7120*/  @P1 VIADD R5, R5, 0xf0 ;  /* 0x000000f005051836 */ /* 0x000fe20000000000 */
[----:B------:R-:W-:Y:S04]  /*7130*/  USEL UR51, UR51, URZ, UP0 ;  /* 0x000000ff33337287 */ /* 0x000fe80008000000 */
[----:B------:R-:W-:Y:S04]  /*7140*/  @P1 PRMT R0, R0, 0x654, R5 ;  /* 0x0000065400001816 */ /* 0x000fe80000000005 */
[----:B------:R2:W-:Y:S04]  /*7150*/  @P1 SYNCS.ARRIVE.TRANS64.RED.A1T0 RZ, [R0+URZ], RZ ;  /* 0x000000ff00ff19a7 */ /* 0x0005e800081004ff */
.L_x_128:
[----:B------:R-:W3:Y:S01]  /*7160*/  @P1 SYNCS.PHASECHK.TRANS64.TRYWAIT P0, [R3+URZ+0xd0], R2 ;  /* 0x0000d002030015a7 */ /* 0x000ee200080011ff */
[----:B------:R-:W-:Y:S01]  /*7170*/  BSSY B1, `(.L_x_129) ;  /* 0x0000012000017945 */ /* 0x000fe20003800000 */
[----:B---3--:R-:W-:Y:S03]  /*7180*/  @P1 SEL R39, RZ, 0x1, !P0 ;  /* 0x00000001ff271807 */ /* 0x008fe60004000000 */
[----:B------:R-:W-:Y:S05]  /*7190*/  @!P1 BRA `(.L_x_130) ;  /* 0x00000000003c9947 */ /* 0x000fea0003800000 */
[----:B------:R-:W-:Y:S01]  /*71a0*/  ISETP.NE.AND P1, PT, R80, RZ, PT ;  /* 0x000000ff5000720c */ /* 0x000fe20003f25270 */
[----:B------:R-:W-:Y:S01]  /*71b0*/  BSSY B0, `(.L_x_131) ;  /* 0x0000009000007945 */ /* 0x000fe20003800000 */
[----:B------:R-:W-:Y:S11]  /*71c0*/  ISETP.NE.AND P0, PT, R39, RZ, PT ;  /* 0x000000ff2700720c */ /* 0x000ff60003f05270 */
[----:B------:R-:W-:Y:S05]  /*71d0*/  @P1 IMAD R4, R38, 0x1000, R77 ;  /* 0x0000100026041824 */ /* 0x000fea00078e024d */
[----:B------:R-:W-:Y:S05]  /*71e0*/  @P1 IADD3 R2, PT, PT, R4, UR48, RZ ;  /* 0x0000003004021c10 */ /* 0x000fea000fffe0ff */
[----:B------:R-:W-:Y:S01]  /*71f0*/  @P1 IMAD.IADD R2, R81, 0x1, R2 ;  /* 0x0000000151021824 */ /* 0x000fe200078e0202 */
[----:B------:R-:W-:Y:S06]  /*7200*/  @P0 BRA `(.L_x_132) ;  /* 0x00000000000c0947 */ /* 0x000fec0003800000 */
[----:B--2---:R-:W-:Y:S04]  /*7210*/  SHF.L.U32 R0, R71, 0x1f, RZ ;  /* 0x0000001f47007819 */ /* 0x004fe800000006ff */
[----:B------:R-:W2:Y:S02]  /*7220*/  SYNCS.PHASECHK.TRANS64.TRYWAIT P0, [R3+URZ+0xd0], R0 ;  /* 0x0000d000030075a7 */ /* 0x000ea400080011ff */
[----:B--2---:R-:W-:Y:S05]  /*7230*/  @!P0 BRA `(.L_x_133) ;  /* 0x0000002800e48947 */ /* 0x004fea0003800000 */
.L_x_132:
[----:B------:R-:W-:Y:S05]  /*7240*/  BSYNC B0 ;  /* 0x0000000000007941 */ /* 0x000fea0003800000 */
.L_x_131:
[----:B------:R-:W-:Y:S02]  /*7250*/  ISETP.NE.AND P0, PT, R80, RZ, PT ;  /* 0x000000ff5000720c */ /* 0x000fe40003f05270 */
[----:B------:R-:W-:Y:S11]  /*7260*/  IADD3 R38, PT, PT, R38, 0x1, RZ ;  /* 0x0000000126267810 */ /* 0x000ff60007ffe0ff */
[----:B------:R3:W4:Y:S04]  /*7270*/  @P0 LDS.128 R40, [R4+UR48+0x200] ;  /* 0x0002003004280984 */ /* 0x0007280008000c00 */
[----:B------:R3:W1:Y:S02]  /*7280*/  @P0 LDS.128 R48, [R2+0x200] ;  /* 0x0002000002300984 */ /* 0x0006640000000c00 */
.L_x_130:
[----:B------:R-:W-:Y:S05]  /*7290*/  BSYNC B1 ;  /* 0x0000000000017941 */ /* 0x000fea0003800000 */
.L_x_129:
[----:B--2---:R-:W-:Y:S05]  /*72a0*/  VIADD R3, R34, 0x10 ;  /* 0x0000001022037836 */ /* 0x004fea0000000000 */
[----:B------:R-:W-:Y:S04]  /*72b0*/  SHF.R.U32.HI R3, RZ, 0x15, R3 ;  /* 0x00000015ff037819 */ /* 0x000fe80000011603 */
[----:B------:R-:W-:Y:S11]  /*72c0*/  LOP3.LUT P0, RZ, R3, 0x3, R66, 0x48, !PT ;  /* 0x0000000303ff7812 */ /* 0x000ff60007804842 */
[----:B------:R-:W-:Y:S02]  /*72d0*/  @!UPT UIADD3 URZ, UPT, UPT, URZ, URZ, URZ ;  /* 0x000000fffffff290 */ /* 0x000fe4000fffe0ff */
[----:B------:R-:W-:Y:S05]  /*72e0*/  @!P0 BRA `(.L_x_134) ;  /* 0x0000000000408947 */ /* 0x000fea0003800000 */
[----:B------:R-:W2:Y:S01]  /*72f0*/  LDCU.64 UR8, c[0x4][0x70] ;  /* 0x01000e00ff0877ac */ /* 0x000ea20008000a00 */
[----:B------:R-:W-:Y:S01]  /*7300*/  MOV R3, 0x0 ;  /* 0x0000000000037802 */ /* 0x000fe20000000f00 */
[----:B------:R-:W-:Y:S02]  /*7310*/  HFMA2 R12, -RZ, RZ, 0, 5.9604644775390625e-08 ;  /* 0x00000001ff0c7431 */ /* 0x000fe400000001ff */
[----:B------:R-:W-:Y:S02]  /*7320*/  IMAD.MOV.U32 R8, RZ, RZ, 0x192 ;  /* 0x00000192ff087424 */ /* 0x000fe400078e00ff */
[----:B------:R-:W-:Y:S01]  /*7330*/  IMAD.MOV.U32 R13, RZ, RZ, RZ ;  /* 0x000000ffff0d7224 */ /* 0x000fe200078e00ff */
[----:B------:R-:W5:Y:S01]  /*7340*/  LDCU.64 UR6, c[0x4][0x78] ;  /* 0x01000f00ff0677ac */ /* 0x000f620008000a00 */
[----:B---3--:R-:W3:Y:S01]  /*7350*/  LDC.64 R2, c[0x4][R3] ;  /* 0x0100000003027b82 */ /* 0x008ee20000000a00 */
[----:B------:R-:W4:Y:S01]  /*7360*/  LDCU.64 UR4, c[0x4][0x10] ;  /* 0x01000200ff0477ac */ /* 0x000f220008000a00 */
[----:B--2---:R-:W-:Y:S01]  /*7370*/  MOV R5, UR9 ;  /* 0x0000000900057c02 */ /* 0x004fe20008000f00 */
[----:B------:R-:W-:Y:S01]  /*7380*/  IMAD.U32 R4, RZ, RZ, UR8 ;  /* 0x00000008ff047e24 */ /* 0x000fe2000f8e00ff */
[----:B-----5:R-:W-:Y:S01]  /*7390*/  MOV R7, UR7 ;  /* 0x0000000700077c02 */ /* 0x020fe20008000f00 */
[----:B------:R-:W-:Y:S01]  /*73a0*/  IMAD.U32 R6, RZ, RZ, UR6 ;  /* 0x00000006ff067e24 */ /* 0x000fe2000f8e00ff */
[----:B----4-:R-:W-:Y:S01]  /*73b0*/  MOV R11, UR5 ;  /* 0x00000005000b7c02 */ /* 0x010fe20008000f00 */
[----:B------:R-:W-:Y:S02]  /*73c0*/  IMAD.U32 R10, RZ, RZ, UR4 ;  /* 0x00000004ff0a7e24 */ /* 0x000fe4000f8e00ff */
[----:B------:R-:W-:Y:S07]  /*73d0*/  LEPC R20, `(.L_x_134) ;  /* 0x000000001014794e */ /* 0x000fee0000000000 */
[----:B-1-3--:R-:W-:Y:S05]  /*73e0*/  CALL.ABS.NOINC R2 ;  /* 0x0000000002007343 */ /* 0x00afea0003c00000 */
.L_x_134:
[----:B------:R-:W-:Y:S01]  /*73f0*/  ISETP.NE.AND P6, PT, R78, RZ, PT ;  /* 0x000000ff4e00720c */ /* 0x000fe20003fc5270 */
[----:B------:R-:W-:Y:S05]  /*7400*/  WARPSYNC.ALL ;  /* 0x0000000000007948 */ /* 0x000fea0003800000 */
[----:B------:R-:W-:Y:S01]  /*7410*/  R2UR UR4, R34 ;  /* 0x00000000220472ca */ /* 0x000fe200000e0000 */
[--C-:B----4-:R-:W-:Y:S01]  /*7420*/  HADD2.F32 R20, -RZ, R40.reuse.H0_H0 ;  /* 0x20000028ff147230 */ /* 0x110fe20000004100 */
[----:B------:R-:W-:Y:S01]  /*7430*/  ISETP.NE.AND P0, PT, R72, RZ, PT ;  /* 0x000000ff4800720c */ /* 0x000fe20003f05270 */
[----:B------:R-:W-:Y:S01]  /*7440*/  HADD2.F32 R21, -RZ, R40.H1_H1 ;  /* 0x30000028ff157230 */ /* 0x000fe20000004100 */
[----:B------:R-:W-:Y:S01]  /*7450*/  MOV R82, UR51 ;  /* 0x0000003300527c02 */ /* 0x000fe20008000f00 */
[--C-:B------:R-:W-:Y:S01]  /*7460*/  HADD2.F32 R36, -RZ, R41.reuse.H1_H1 ;  /* 0x30000029ff247230 */ /* 0x100fe20000004100 */
[----:B------:R-:W-:Y:S01]  /*7470*/  MOV R83, UR37 ;  /* 0x0000002500537c02 */ /* 0x000fe20008000f00 */
[----:B-1----:R-:W-:Y:S01]  /*7480*/  HADD2.F32 R37, -RZ, R48.H0_H0 ;  /* 0x20000030ff257230 */ /* 0x002fe20000004100 */
[----:B------:R-:W-:Y:S01]  /*7490*/  @P6 LEA R82, R82, UR48, 0x3 ;  /* 0x0000003052526c11 */ /* 0x000fe2000f8e18ff */
[----:B------:R-:W-:Y:S01]  /*74a0*/  BSSY.RECONVERGENT B0, `(.L_x_135) ;  /* 0x0000052000007945 */ /* 0x000fe20003800200 */
[----:B------:R-:W-:Y:S02]  /*74b0*/  @P6 SHF.L.U32 R88, R71, 0x1f, RZ ;  /* 0x0000001f47586819 */ /* 0x000fe400000006ff */
[----:B------:R-:W-:Y:S01]  /*74c0*/  @P6 IADD3 R82, PT, PT, R82, 0xf0, RZ ;  /* 0x000000f052526810 */ /* 0x000fe20007ffe0ff */
[----:B---3--:R-:W1:Y:S03]  /*74d0*/  LDTM.x16 R4, tmem[UR4+0x10] ;  /* 0x00001004000479ee */ /* 0x008e660008240000 */
[----:B------:R-:W-:Y:S02]  /*74e0*/  @P6 PRMT R82, R83, 0x654, R82 ;  /* 0x0000065453526816 */ /* 0x000fe40000000052 */
[----:B------:R-:W-:Y:S01]  /*74f0*/  LEA R83, R38, UR48, 0x3 ;  /* 0x0000003026537c11 */ /* 0x000fe2000f8e18ff */
[C---:B-1----:R-:W-:Y:S01]  /*7500*/  FMUL R0, R32.reuse, R4 ;  /* 0x0000000420007220 */ /* 0x042fe20000400000 */
[C---:B------:R-:W-:Y:S01]  /*7510*/  FMUL R2, R32.reuse, R5 ;  /* 0x0000000520027220 */ /* 0x040fe20000400000 */
[C---:B------:R-:W-:Y:S01]  /*7520*/  FMUL R3, R32.reuse, R6 ;  /* 0x0000000620037220 */ /* 0x040fe20000400000 */
[C---:B------:R-:W-:Y:S01]  /*7530*/  FMUL R7, R32.reuse, R7 ;  /* 0x0000000720077220 */ /* 0x040fe20000400000 */
[C---:B------:R-:W-:Y:S01]  /*7540*/  FFMA R0, R35.reuse, R20, R0 ;  /* 0x0000001423007223 */ /* 0x040fe20000000000 */
[----:B------:R-:W-:Y:S02]  /*7550*/  HADD2.F32 R20, -RZ, R41.H0_H0 ;  /* 0x20000029ff147230 */ /* 0x000fe40000004100 */
[C---:B------:R-:W-:Y:S01]  /*7560*/  FFMA R2, R35.reuse, R21, R2 ;  /* 0x0000001523027223 */ /* 0x040fe20000000002 */
[C---:B------:R-:W-:Y:S01]  /*7570*/  FMUL R4, R32.reuse, R8 ;  /* 0x0000000820047220 */ /* 0x040fe20000400000 */
[C---:B------:R-:W-:Y:S01]  /*7580*/  FMUL R5, R32.reuse, R9 ;  /* 0x0000000920057220 */ /* 0x040fe20000400000 */
[--C-:B------:R-:W-:Y:S02]  /*7590*/  HADD2.F32 R21, -RZ, R43.reuse.H0_H0 ;  /* 0x2000002bff157230 */ /* 0x100fe40000004100 */
[C---:B------:R-:W-:Y:S01]  /*75a0*/  FFMA R3, R35.reuse, R20, R3 ;  /* 0x0000001423037223 */ /* 0x040fe20000000003 */
[--C-:B------:R-:W-:Y:S02]  /*75b0*/  HADD2.F32 R20, -RZ, R42.reuse.H0_H0 ;  /* 0x2000002aff147230 */ /* 0x100fe40000004100 */
[C---:B------:R-:W-:Y:S01]  /*75c0*/  FFMA R7, R35.reuse, R36, R7 ;  /* 0x0000002423077223 */ /* 0x040fe20000000007 */
[C---:B------:R-:W-:Y:S01]  /*75d0*/  FMUL R6, R32.reuse, R10 ;  /* 0x0000000a20067220 */ /* 0x040fe20000400000 */
[----:B------:R-:W-:Y:S02]  /*75e0*/  HADD2.F32 R36, -RZ, R43.H1_H1 ;  /* 0x3000002bff247230 */ /* 0x000fe40000004100 */
[C---:B------:R-:W-:Y:S01]  /*75f0*/  FMUL R11, R32.reuse, R11 ;  /* 0x0000000b200b7220 */ /* 0x040fe20000400000 */
[C---:B------:R-:W-:Y:S01]  /*7600*/  FFMA R4, R35.reuse, R20, R4 ;  /* 0x0000001423047223 */ /* 0x040fe20000000004 */
[----:B------:R-:W-:Y:S02]  /*7610*/  HADD2.F32 R20, -RZ, R42.H1_H1 ;  /* 0x3000002aff147230 */ /* 0x000fe40000004100 */
[C---:B------:R-:W-:Y:S01]  /*7620*/  FMUL R8, R32.reuse, R12 ;  /* 0x0000000c20087220 */ /* 0x040fe20000400000 */
[C---:B------:R-:W-:Y:S01]  /*7630*/  FMUL R9, R32.reuse, R13 ;  /* 0x0000000d20097220 */ /* 0x040fe20000400000 */
[C---:B------:R-:W-:Y:S01]  /*7640*/  FMUL R10, R32.reuse, R14 ;  /* 0x0000000e200a7220 */ /* 0x040fe20000400000 */
[C---:B------:R-:W-:Y:S01]  /*7650*/  FMUL R15, R32.reuse, R15 ;  /* 0x0000000f200f7220 */ /* 0x040fe20000400000 */
[C---:B------:R-:W-:Y:S01]  /*7660*/  FFMA R5, R35.reuse, R20, R5 ;  /* 0x0000001423057223 */ /* 0x040fe20000000005 */
[----:B------:R-:W-:Y:S02]  /*7670*/  HADD2.F32 R20, -RZ, R48.H1_H1 ;  /* 0x30000030ff147230 */ /* 0x000fe40000004100 */
[C---:B------:R-:W-:Y:S01]  /*7680*/  FFMA R6, R35.reuse, R21, R6 ;  /* 0x0000001523067223 */ /* 0x040fe20000000006 */
[C---:B------:R-:W-:Y:S01]  /*7690*/  FFMA R11, R35.reuse, R36, R11 ;  /* 0x00000024230b7223 */ /* 0x040fe2000000000b */
[C---:B------:R-:W-:Y:S01]  /*76a0*/  FFMA R8, R35.reuse, R37, R8 ;  /* 0x0000002523087223 */ /* 0x040fe20000000008 */
[--C-:B------:R-:W-:Y:S02]  /*76b0*/  HADD2.F32 R21, -RZ, R49.reuse.H0_H0 ;  /* 0x20000031ff157230 */ /* 0x100fe40000004100 */
[C---:B------:R-:W-:Y:S01]  /*76c0*/  FFMA R9, R35.reuse, R20, R9 ;  /* 0x0000001423097223 */ /* 0x040fe20000000009 */
[----:B------:R-:W-:Y:S02]  /*76d0*/  HADD2.F32 R20, -RZ, R49.H1_H1 ;  /* 0x30000031ff147230 */ /* 0x000fe40000004100 */
[C---:B------:R-:W-:Y:S01]  /*76e0*/  FMUL R12, R32.reuse, R16 ;  /* 0x00000010200c7220 */ /* 0x040fe20000400000 */
[C---:B------:R-:W-:Y:S01]  /*76f0*/  FMUL R13, R32.reuse, R17 ;  /* 0x00000011200d7220 */ /* 0x040fe20000400000 */
[C---:B------:R-:W-:Y:S01]  /*7700*/  FFMA R10, R35.reuse, R21, R10 ;  /* 0x00000015230a7223 */ /* 0x040fe2000000000a */
[--C-:B------:R-:W-:Y:S02]  /*7710*/  HADD2.F32 R21, -RZ, R50.reuse.H0_H0 ;  /* 0x20000032ff157230 */ /* 0x100fe40000004100 */
[C---:B------:R-:W-:Y:S01]  /*7720*/  FFMA R15, R35.reuse, R20, R15 ;  /* 0x00000014230f7223 */ /* 0x040fe2000000000f */
[----:B------:R-:W-:Y:S02]  /*7730*/  HADD2.F32 R20, -RZ, R50.H1_H1 ;  /* 0x30000032ff147230 */ /* 0x000fe40000004100 */
[C---:B------:R-:W-:Y:S01]  /*7740*/  FMUL R14, R32.reuse, R18 ;  /* 0x00000012200e7220 */ /* 0x040fe20000400000 */
[--C-:B------:R-:W-:Y:S02]  /*7750*/  HADD2.F32 R37, -RZ, R51.reuse.H0_H0 ;  /* 0x20000033ff257230 */ /* 0x100fe40000004100 */
[----:B------:R-:W-:Y:S01]  /*7760*/  FMUL R19, R32, R19 ;  /* 0x0000001320137220 */ /* 0x000fe20000400000 */
[----:B------:R-:W-:Y:S01]  /*7770*/  HADD2.F32 R36, -RZ, R51.H1_H1 ;  /* 0x30000033ff247230 */ /* 0x000fe20000004100 */
        /* <DEDUP_REMOVED lines=22> */
[----:B------:R-:W-:Y:S02]  /*78e0*/  UIADD3 UR12, UP0, UPT, UR52, 0x680, URZ ;  /* 0x00000680340c7890 */ /* 0x000fe4000ff1e0ff */
[----:B------:R-:W-:Y:S02]  /*78f0*/  UIADD3 UR9, UPT, UPT, UR41, 0x10, URZ ;  /* 0x0000001029097890 */ /* 0x000fe4000fffe0ff */
[----:B------:R-:W-:Y:S02]  /*7900*/  UIADD3 UR8, UPT, UPT, UR48, 0x1200, URZ ;  /* 0x0000120030087890 */ /* 0x000fe4000fffe0ff */
[----:B------:R-:W-:Y:S01]  /*7910*/  UIADD3.X UR13, UPT, UPT, URZ, UR53, URZ, UP0, !UPT ;  /* 0x00000035ff0d7290 */ /* 0x000fe200087fe4ff */
[----:B------:R-:W-:Y:S01]  /*7920*/  UMOV UR10, UR42 ;  /* 0x0000002a000a7c82 */ /* 0x000fe20008000000 */
[----:B------:R-:W-:Y:S01]  /*7930*/  UMOV UR11, UR36 ;  /* 0x00000024000b7c82 */ /* 0x000fe20008000000 */
[----:B------:R-:W-:Y:S02]  /*7940*/  UIADD3 UR5, UPT, UPT, UR41, 0x50, URZ ;  /* 0x0000005029057890 */ /* 0x000fe4000fffe0ff */
[----:B------:R-:W-:Y:S01]  /*7950*/  UIADD3 UR4, UPT, UPT, UR48, 0x1a00, URZ ;  /* 0x00001a0030047890 */ /* 0x000fe2000fffe0ff */
[----:B------:R-:W-:Y:S03]  /*7960*/  UMOV UR6, UR42 ;  /* 0x0000002a00067c82 */ /* 0x000fe60008000000 */
[----:B------:R2:W-:Y:S01]  /*7970*/  UTMASTG.3D [UR8], [UR12] ;  /* 0x000000080c0073b5 */ /* 0x0005e20008010000 */
[----:B------:R-:W-:Y:S04]  /*7980*/  UMOV UR7, UR36 ;  /* 0x0000002400077c82 */ /* 0x000fe80008000000 */
[----:B------:R2:W-:Y:S01]  /*7990*/  UTMASTG.3D [UR4], [UR12] ;  /* 0x000000040c0073b5 */ /* 0x0005e20008010000 */
[----:B------:R0:W-:Y:S01]  /*79a0*/  UTMACMDFLUSH ;  /* 0x00000000000079b7 */ /* 0x0001e20000000000 */
[----:B--2---:R-:W-:Y:S04]  /*79b0*/  DEPBAR.LE SB0, 0x1 ;  /* 0x000080400000791a */ /* 0x004fe80000000000 */
.L_x_136:
[----:B------:R-:W-:Y:S05]  /*79c0*/  BSYNC.RECONVERGENT B0 ;  /* 0x0000000000007941 */ /* 0x000fea0003800200 */
.L_x_135:
[----:B------:R-:W-:Y:S01]  /*79d0*/  BAR.SYNC.DEFER_BLOCKING 0x1, 0x80 ;  /* 0x0042000000007b1d */ /* 0x000fe20000010000 */
[----:B------:R-:W-:Y:S04]  /*79e0*/  UIADD3 UR40, UPT, UPT, UR51, 0x1, URZ ;  /* 0x0000000133287890 */ /* 0x000fe8000fffe0ff */
[----:B------:R-:W-:Y:S04]  /*79f0*/  UISETP.NE.AND UP0, UPT, UR40, 0x4, UPT ;  /* 0x000000042800788c */ /* 0x000fe8000bf05270 */
[----:B------:R-:W-:Y:S01]  /*7a00*/  USEL UR40, UR40, URZ, UP0 ;  /* 0x000000ff28287287 */ /* 0x000fe20008000000 */
[----:B------:R2:W-:Y:S01]  /*7a10*/  @P6 SYNCS.ARRIVE.TRANS64.RED.A1T0 RZ, [R82+URZ], RZ ;  /* 0x000000ff52ff69a7 */ /* 0x0005e200081004ff */
[----:B------:R-:W-:Y:S01]  /*7a20*/  BSSY B1, `(.L_x_137) ;  /* 0x0000013000017945 */ /* 0x000fe20003800000 */
[----:B------:R-:W3:Y:S02]  /*7a30*/  @P6 SYNCS.PHASECHK.TRANS64.TRYWAIT P0, [R83+URZ+0xd0], R88 ;  /* 0x0000d058530065a7 */ /* 0x000ee400080011ff */
[----:B---3--:R-:W-:Y:S01]  /*7a40*/  @P6 SEL R39, RZ, 0x1, !P0 ;  /* 0x00000001ff276807 */ /* 0x008fe20004000000 */
[----:B--2---:R-:W-:Y:S06]  /*7a50*/  @!P6 BRA `(.L_x_138) ;  /* 0x00000000003ce947 */ /* 0x004fec0003800000 */
[----:B------:R-:W-:Y:S01]  /*7a60*/  ISETP.NE.AND P1, PT, R80, RZ, PT ;  /* 0x000000ff5000720c */ /* 0x000fe20003f25270 */
[----:B------:R-:W-:Y:S01]  /*7a70*/  BSSY B0, `(.L_x_139) ;  /* 0x0000009000007945 */ /* 0x000fe20003800000 */
[----:B------:R-:W-:Y:S11]  /*7a80*/  ISETP.NE.AND P0, PT, R39, RZ, PT ;  /* 0x000000ff2700720c */ /* 0x000ff60003f05270 */
[----:B------:R-:W-:Y:S05]  /*7a90*/  @P1 IMAD R2, R38, 0x1000, R77 ;  /* 0x0000100026021824 */ /* 0x000fea00078e024d */
[----:B------:R-:W-:Y:S05]  /*7aa0*/  @P1 IADD3 R0, PT, PT, R2, UR48, RZ ;  /* 0x0000003002001c10 */ /* 0x000fea000fffe0ff */
[----:B------:R-:W-:Y:S01]  /*7ab0*/  @P1 IMAD.IADD R0, R81, 0x1, R0 ;  /* 0x0000000151001824 */ /* 0x000fe200078e0200 */
[----:B------:R-:W-:Y:S06]  /*7ac0*/  @P0 BRA `(.L_x_140) ;  /* 0x00000000000c0947 */ /* 0x000fec0003800000 */
[----:B------:R-:W-:Y:S04]  /*7ad0*/  SHF.L.U32 R4, R71, 0x1f, RZ ;  /* 0x0000001f47047819 */ /* 0x000fe800000006ff */
[----:B------:R-:W2:Y:S02]  /*7ae0*/  SYNCS.PHASECHK.TRANS64.TRYWAIT P0, [R83+URZ+0xd0], R4 ;  /* 0x0000d004530075a7 */ /* 0x000ea400080011ff */
[----:B--2---:R-:W-:Y:S05]  /*7af0*/  @!P0 BRA `(.L_x_141) ;  /* 0x0000002000c88947 */ /* 0x004fea0003800000 */
.L_x_140:
[----:B------:R-:W-:Y:S05]  /*7b00*/  BSYNC B0 ;  /* 0x0000000000007941 */ /* 0x000fea0003800000 */
.L_x_139:
[----:B------:R-:W-:Y:S02]  /*7b10*/  ISETP.NE.AND P0, PT, R80, RZ, PT ;  /* 0x000000ff5000720c */ /* 0x000fe40003f05270 */
[----:B------:R-:W-:Y:S11]  /*7b20*/  IADD3 R38, PT, PT, R38, 0x1, RZ ;  /* 0x0000000126267810 */ /* 0x000ff60007ffe0ff */
[----:B------:R3:W4:Y:S04]  /*7b30*/  @P0 LDS.128 R40, [R2+UR48+0x200] ;  /* 0x0002003002280984 */ /* 0x0007280008000c00 */
[----:B------:R3:W1:Y:S02]  /*7b40*/  @P0 LDS.128 R48, [R0+0x200] ;  /* 0x0002000000300984 */ /* 0x0006640000000c00 */
.L_x_138:
[----:B------:R-:W-:Y:S05]  /*7b50*/  BSYNC B1 ;  /* 0x0000000000017941 */ /* 0x000fea0003800000 */
.L_x_137:
[----:B------:R-:W-:Y:S05]  /*7b60*/  VIADD R3, R34, 0x20 ;  /* 0x0000002022037836 */ /* 0x000fea0000000000 */
[----:B------:R-:W-:Y:S04]  /*7b70*/  SHF.R.U32.HI R3, RZ, 0x15, R3 ;  /* 0x00000015ff037819 */ /* 0x000fe80000011603 */
[----:B------:R-:W-:Y:S11]  /*7b80*/  LOP3.LUT P0, RZ, R3, 0x3, R66, 0x48, !PT ;  /* 0x0000000303ff7812 */ /* 0x000ff60007804842 */
[----:B------:R-:W-:Y:S02]  /*7b90*/  @!UPT UIADD3 URZ, UPT, UPT, URZ, URZ, URZ ;  /* 0x000000fffffff290 */ /* 0x000fe4000fffe0ff */
[----:B------:R-:W-:Y:S05]  /*7ba0*/  @!P0 BRA `(.L_x_142) ;  /* 0x0000000000408947 */ /* 0x000fea0003800000 */
[----:B------:R-:W5:Y:S01]  /*7bb0*/  LDCU.64 UR8, c[0x4][0x70] ;  /* 0x01000e00ff0877ac */ /* 0x000f620008000a00 */
[----:B------:R-:W-:Y:S01]  /*7bc0*/  MOV R3, 0x0 ;  /* 0x0000000000037802 */ /* 0x000fe20000000f00 */
[----:B------:R-:W-:Y:S02]  /*7bd0*/  HFMA2 R12, -RZ, RZ, 0, 5.9604644775390625e-08 ;  /* 0x00000001ff0c7431 */ /* 0x000fe400000001ff */
[----:B------:R-:W-:Y:S02]  /*7be0*/  IMAD.MOV.U32 R8, RZ, RZ, 0x192 ;  /* 0x00000192ff087424 */ /* 0x000fe400078e00ff */
[----:B------:R-:W-:Y:S01]  /*7bf0*/  IMAD.MOV.U32 R13, RZ, RZ, RZ ;  /* 0x000000ffff0d7224 */ /* 0x000fe200078e00ff */
[----:B------:R-:W4:Y:S01]  /*7c00*/  LDCU.64 UR6, c[0x4][0x78] ;  /* 0x01000f00ff0677ac */ /* 0x000f220008000a00 */
[----:B---3--:R-:W3:Y:S01]  /*7c10*/  LDC.64 R2, c[0x4][R3] ;  /* 0x0100000003027b82 */ /* 0x008ee20000000a00 */
[----:B------:R-:W1:Y:S01]  /*7c20*/  LDCU.64 UR4, c[0x4][0x10] ;  /* 0x01000200ff0477ac */ /* 0x000e620008000a00 */
[----:B-----5:R-:W-:Y:S01]  /*7c30*/  MOV R5, UR9 ;  /* 0x0000000900057c02 */ /* 0x020fe20008000f00 */
[----:B--2---:R-:W-:Y:S01]  /*7c40*/  IMAD.U32 R4, RZ, RZ, UR8 ;  /* 0x00000008ff047e24 */ /* 0x004fe2000f8e00ff */
[----:B----4-:R-:W-:Y:S01]  /*7c50*/  MOV R7, UR7 ;  /* 0x0000000700077c02 */ /* 0x010fe20008000f00 */
[----:B------:R-:W-:Y:S01]  /*7c60*/  IMAD.U32 R6, RZ, RZ, UR6 ;  /* 0x00000006ff067e24 */ /* 0x000fe2000f8e00ff */
[----:B-1----:R-:W-:Y:S01]  /*7c70*/  MOV R11, UR5 ;  /* 0x00000005000b7c02 */ /* 0x002fe20008000f00 */
[----:B------:R-:W-:Y:S02]  /*7c80*/  IMAD.U32 R10, RZ, RZ, UR4 ;  /* 0x00000004ff0a7e24 */ /* 0x000fe4000f8e00ff */
[----:B------:R-:W-:Y:S07]  /*7c90*/  LEPC R20, `(.L_x_142) ;  /* 0x000000001014794e */ /* 0x000fee0000000000 */
[----:B---3--:R-:W-:Y:S05]  /*7ca0*/  CALL.ABS.NOINC R2 ;  /* 0x0000000002007343 */ /* 0x008fea0003c00000 */
.L_x_142:
        /* <DEDUP_REMOVED lines=8> */
[----:B--2---:R-:W-:Y:S01]  /*7d30*/  MOV R83, UR37 ;  /* 0x0000002500537c02 */ /* 0x004fe20008000f00 */
[----:B-1----:R-:W-:Y:S01]  /*7d40*/  HADD2.F32 R37, -RZ, R48.H0_H0 ;  /* 0x20000030ff257230 */ /* 0x002fe20000004100 */
[----:B------:R-:W-:Y:S01]  /*7d50*/  @P6 LEA R82, R82, UR48, 0x3 ;  /* 0x0000003052526c11 */ /* 0x000fe2000f8e18ff */
[----:B------:R-:W-:Y:S01]  /*7d60*/  BSSY.RECONVERGENT B0, `(.L_x_143) ;  /* 0x0000052000007945 */ /* 0x000fe20003800200 */
[----:B------:R-:W-:Y:S02]  /*7d70*/  LEA R88, R38, UR48, 0x3 ;  /* 0x0000003026587c11 */ /* 0x000fe4000f8e18ff */
[----:B------:R-:W-:Y:S01]  /*7d80*/  @P6 IADD3 R82, PT, PT, R82, 0xf0, RZ ;  /* 0x000000f052526810 */ /* 0x000fe20007ffe0ff */
[----:B------:R-:W3:Y:S03]  /*7d90*/  LDTM.x16 R4, tmem[UR4+0x20] ;  /* 0x00002004000479ee */ /* 0x000ee60008240000 */
[----:B------:R-:W-:Y:S02]  /*7da0*/  @P6 PRMT R82, R83, 0x654, R82 ;  /* 0x0000065453526816 */ /* 0x000fe40000000052 */
[----:B------:R-:W-:Y:S01]  /*7db0*/  @P6 SHF.L.U32 R83, R71, 0x1f, RZ ;  /* 0x0000001f47536819 */ /* 0x000fe200000006ff */
[C---:B---3--:R-:W-:Y:S01]  /*7dc0*/  FMUL R0, R32.reuse, R4 ;  /* 0x0000000420007220 */ /* 0x048fe20000400000 */
        /* <DEDUP_REMOVED lines=75> */
.L_x_144:
[----:B------:R-:W-:Y:S05]  /*8280*/  BSYNC.RECONVERGENT B0 ;  /* 0x0000000000007941 */ /* 0x000fea0003800200 */
.L_x_143:
        /* <DEDUP_REMOVED lines=19> */
.L_x_148:
[----:B------:R-:W-:Y:S05]  /*83c0*/  BSYNC B0 ;  /* 0x0000000000007941 */ /* 0x000fea0003800000 */
.L_x_147:
[----:B------:R-:W-:Y:S11]  /*83d0*/  ISETP.NE.AND P0, PT, R80, RZ, PT ;  /* 0x000000ff5000720c */ /* 0x000ff60003f05270 */
[----:B------:R-:W-:Y:S02]  /*83e0*/  @!UPT UIADD3 URZ, UPT, UPT, URZ, URZ, URZ ;  /* 0x000000fffffff290 */ /* 0x000fe4000fffe0ff */
[----:B------:R3:W4:Y:S04]  /*83f0*/  @P0 LDS.128 R40, [R38+UR48+0x200] ;  /* 0x0002003026280984 */ /* 0x0007280008000c00 */
[----:B------:R3:W1:Y:S02]  /*8400*/  @P0 LDS.128 R48, [R81+0x200] ;  /* 0x0002000051300984 */ /* 0x0006640000000c00 */
.L_x_146:
[----:B------:R-:W-:Y:S05]  /*8410*/  BSYNC B1 ;  /* 0x0000000000017941 */ /* 0x000fea0003800000 */
.L_x_145:
        /* <DEDUP_REMOVED lines=11> */
[----:B------:R-:W1:Y:S01]  /*84d0*/  LDC.64 R2, c[0x4][R3] ;  /* 0x0100000003027b82 */ /* 0x000e620000000a00 */
[----:B------:R-:W3:Y:S01]  /*84e0*/  LDCU.64 UR4, c[0x4][0x10] ;  /* 0x01000200ff0477ac */ /* 0x000ee20008000a00 */
[----:B--2---:R-:W-:Y:S01]  /*84f0*/  MOV R5, UR9 ;  /* 0x0000000900057c02 */ /* 0x004fe20008000f00 */
[----:B------:R-:W-:Y:S01]  /*8500*/  IMAD.U32 R4, RZ, RZ, UR8 ;  /* 0x00000008ff047e24 */ /* 0x000fe2000f8e00ff */
[----:B-----5:R-:W-:Y:S01]  /*8510*/  MOV R7, UR7 ;  /* 0x0000000700077c02 */ /* 0x020fe20008000f00 */
[----:B------:R-:W-:Y:S01]  /*8520*/  IMAD.U32 R6, RZ, RZ, UR6 ;  /* 0x00000006ff067e24 */ /* 0x000fe2000f8e00ff */
[----:B---3--:R-:W-:Y:S01]  /*8530*/  MOV R11, UR5 ;  /* 0x00000005000b7c02 */ /* 0x008fe20008000f00 */
[----:B------:R-:W-:Y:S02]  /*8540*/  IMAD.U32 R10, RZ, RZ, UR4 ;  /* 0x00000004ff0a7e24 */ /* 0x000fe4000f8e00ff */
[----:B------:R-:W-:Y:S07]  /*8550*/  LEPC R20, `(.L_x_150) ;  /* 0x000000001014794e */ /* 0x000fee0000000000 */
[----:B-1--4-:R-:W-:Y:S05]  /*8560*/  CALL.ABS.NOINC R2 ;  /* 0x0000000002007343 */ /* 0x012fea0003c00000 */
.L_x_150:
[----:B------:R-:W-:Y:S01]  /*8570*/  ISETP.NE.AND P0, PT, R72, RZ, PT ;  /* 0x000000ff4800720c */ /* 0x000fe20003f05270 */
[----:B------:R-:W-:Y:S05]  /*8580*/  WARPSYNC.ALL ;  /* 0x0000000000007948 */ /* 0x000fea0003800000 */
[----:B------:R-:W-:Y:S01]  /*8590*/  R2UR UR4, R34 ;  /* 0x00000000220472ca */ /* 0x000fe200000e0000 */
[--C-:B----4-:R-:W-:Y:S01]  /*85a0*/  HADD2.F32 R20, -RZ, R40.reuse.H0_H0 ;  /* 0x20000028ff147230 */ /* 0x110fe20000004100 */
[----:B------:R-:W-:Y:S01]  /*85b0*/  IADD3 R74, PT, PT, R74, 0x160, RZ ;  /* 0x000001604a4a7810 */ /* 0x000fe20007ffe0ff */
[----:B------:R-:W-:Y:S01]  /*85c0*/  HADD2.F32 R36, -RZ, R40.H1_H1 ;  /* 0x30000028ff247230 */ /* 0x000fe20000004100 */
[----:B------:R-:W-:Y:S01]  /*85d0*/  BSSY.RECONVERGENT B0, `(.L_x_151) ;  /* 0x0000053000007945 */ /* 0x000fe20003800200 */
[--C-:B------:R-:W-:Y:S01]  /*85e0*/  HADD2.F32 R21, -RZ, R41.reuse.H0_H0 ;  /* 0x20000029ff157230 */ /* 0x100fe20000004100 */
[----:B------:R-:W-:Y:S01]  /*85f0*/  LOP3.LUT R74, R74, 0xfefffff8, RZ, 0xc0, !PT ;  /* 0xfefffff84a4a7812 */ /* 0x000fe200078ec0ff */
[----:B---3--:R-:W-:Y:S02]  /*8600*/  HADD2.F32 R38, -RZ, R41.H1_H1 ;  /* 0x30000029ff267230 */ /* 0x008fe40000004100 */
[--C-:B------:R-:W-:Y:S02]  /*8610*/  HADD2.F32 R37, -RZ, R42.reuse.H0_H0 ;  /* 0x2000002aff257230 */ /* 0x100fe40000004100 */
[----:B------:R-:W-:Y:S02]  /*8620*/  HADD2.F32 R40, -RZ, R42.H1_H1 ;  /* 0x3000002aff287230 */ /* 0x000fe40000004100 */
[----:B------:R-:W2:Y:S01]  /*8630*/  LDTM.x16 R4, tmem[UR4+0x30] ;  /* 0x00003004000479ee */ /* 0x000ea20008240000 */
[----:B------:R-:W-:Y:S01]  /*8640*/  NOP ;  /* 0x0000000000007918 */ /* 0x000fe20000000000 */
[----:B--2---:R2:W-:Y:S01]  /*8650*/  SYNCS.ARRIVE.TRANS64.RED.A1T0 RZ, [R74+URZ], RZ ;  /* 0x000000ff4aff79a7 */ /* 0x0045e200081004ff */
[--C-:B------:R-:W-:Y:S02]  /*8660*/  HADD2.F32 R39, -RZ, R43.reuse.H0_H0 ;  /* 0x2000002bff277230 */ /* 0x100fe40000004100 */
[----:B------:R-:W-:Y:S02]  /*8670*/  HADD2.F32 R42, -RZ, R43.H1_H1 ;  /* 0x3000002bff2a7230 */ /* 0x000fe40000004100 */
[--C-:B-1----:R-:W-:Y:S02]  /*8680*/  HADD2.F32 R41, -RZ, R48.reuse.H0_H0 ;  /* 0x20000030ff297230 */ /* 0x102fe40000004100 */
[----:B------:R-:W-:Y:S02]  /*8690*/  HADD2.F32 R43, -RZ, R48.H1_H1 ;  /* 0x30000030ff2b7230 */ /* 0x000fe40000004100 */
[--C-:B------:R-:W-:Y:S02]  /*86a0*/  HADD2.F32 R44, -RZ, R49.reuse.H0_H0 ;  /* 0x20000031ff2c7230 */ /* 0x100fe40000004100 */
[----:B------:R-:W-:Y:S02]  /*86b0*/  HADD2.F32 R46, -RZ, R49.H1_H1 ;  /* 0x30000031ff2e7230 */ /* 0x000fe40000004100 */
[--C-:B------:R-:W-:Y:S02]  /*86c0*/  HADD2.F32 R45, -RZ, R50.reuse.H0_H0 ;  /* 0x20000032ff2d7230 */ /* 0x100fe40000004100 */
[----:B------:R-:W-:Y:S02]  /*86d0*/  HADD2.F32 R48, -RZ, R50.H1_H1 ;  /* 0x30000032ff307230 */ /* 0x000fe40000004100 */
[--C-:B------:R-:W-:Y:S02]  /*86e0*/  HADD2.F32 R47, -RZ, R51.reuse.H0_H0 ;  /* 0x20000033ff2f7230 */ /* 0x100fe40000004100 */
[----:B------:R-:W-:Y:S02]  /*86f0*/  HADD2.F32 R50, -RZ, R51.H1_H1 ;  /* 0x30000033ff327230 */ /* 0x000fe40000004100 */
[C---:B------:R-:W-:Y:S01]  /*8700*/  FMUL R4, R32.reuse, R4 ;  /* 0x0000000420047220 */ /* 0x040fe20000400000 */
[C---:B------:R-:W-:Y:S01]  /*8710*/  FMUL R5, R32.reuse, R5 ;  /* 0x0000000520057220 */ /* 0x040fe20000400000 */
[C---:B------:R-:W-:Y:S01]  /*8720*/  FMUL R6, R32.reuse, R6 ;  /* 0x0000000620067220 */ /* 0x040fe20000400000 */
[C---:B------:R-:W-:Y:S01]  /*8730*/  FMUL R7, R32.reuse, R7 ;  /* 0x0000000720077220 */ /* 0x040fe20000400000 */
[C---:B------:R-:W-:Y:S01]  /*8740*/  FFMA R4, R35.reuse, R20, R4 ;  /* 0x0000001423047223 */ /* 0x040fe20000000004 */
        /* <DEDUP_REMOVED lines=21> */
[----:B------:R-:W-:Y:S01]  /*88a0*/  FFMA R15, R35, R46, R15 ;  /* 0x0000002e230f7223 */ /* 0x000fe2000000000f */
        /* <DEDUP_REMOVED lines=20> */
[----:B-1----:R-:W1:Y:S02]  /*89f0*/  FENCE.VIEW.ASYNC.S ;  /* 0x00000000000073c6 */ /* 0x002e640000000000 */
[----:B-1----:R-:W-:Y:S06]  /*8a00*/  BAR.SYNC.DEFER_BLOCKING 0x1, 0x80 ;  /* 0x0042000000007b1d */ /* 0x002fec0000010000 */
        /* <DEDUP_REMOVED lines=14> */
[----:B-1----:R-:W-:Y:S04]  /*8af0*/  DEPBAR.LE SB0, 0x1 ;  /* 0x000080400000791a */ /* 0x002fe80000000000 */
.L_x_152:
[----:B------:R-:W-:Y:S05]  /*8b00*/  BSYNC.RECONVERGENT B0 ;  /* 0x0000000000007941 */ /* 0x000fea0003800200 */
.L_x_151:
[----:B------:R-:W-:Y:S01]  /*8b10*/  BAR.SYNC.DEFER_BLOCKING 0x1, 0x80 ;  /* 0x0042000000007b1d */ /* 0x000fe20000010000 */
[----:B------:R-:W-:Y:S01]  /*8b20*/  UISETP.NE.AND UP0, UPT, UR49, -0x4, UPT ;  /* 0xfffffffc3100788c */ /* 0x000fe2000bf05270 */
[----:B------:R-:W-:Y:S08]  /*8b30*/  IADD3 R0, PT, PT, R30, 0x1, RZ ;  /* 0x000000011e007810 */ /* 0x000ff00007ffe0ff */
[----:B------:R-:W-:Y:S05]  /*8b40*/  BRA.U !UP0, `(.L_x_153) ;  /* 0x0000000108287547 */ /* 0x000fea000b800000 */
[----:B------:R-:W-:Y:S01]  /*8b50*/  ISETP.NE.AND P0, PT, R78, RZ, PT ;  /* 0x000000ff4e00720c */ /* 0x000fe20003f05270 */
[----:B------:R-:W-:Y:S01]  /*8b60*/  IMAD.U32 R3, RZ, RZ, UR51 ;  /* 0x00000033ff037e24 */ /* 0x000fe2000f8e00ff */
[----:B------:R-:W-:Y:S01]  /*8b70*/  UIADD3 UR51, UPT, UPT, UR51, 0x1, URZ ;  /* 0x0000000133337890 */ /* 0x000fe2000fffe0ff */
[----:B------:R-:W-:Y:S03]  /*8b80*/  IMAD.U32 R2, RZ, RZ, UR37 ;  /* 0x00000025ff027e24 */ /* 0x000fe6000f8e00ff */
[----:B------:R-:W-:Y:S04]  /*8b90*/  UISETP.NE.AND UP0, UPT, UR51, 0x4, UPT ;  /* 0x000000043300788c */ /* 0x000fe8000bf05270 */
[----:B------:R-:W-:Y:S03]  /*8ba0*/  USEL UR51, UR51, URZ, UP0 ;  /* 0x000000ff33337287 */ /* 0x000fe60008000000 */
[----:B------:R-:W-:Y:S05]  /*8bb0*/  @P0 LEA R3, R3, UR48, 0x3 ;  /* 0x0000003003030c11 */ /* 0x000fea000f8e18ff */
[----:B------:R-:W-:Y:S05]  /*8bc0*/  @P0 VIADD R3, R3, 0xf0 ;  /* 0x000000f003030836 */ /* 0x000fea0000000000 */
[----:B------:R-:W-:Y:S04]  /*8bd0*/  @P0 PRMT R2, R2, 0x654, R3 ;  /* 0x0000065402020816 */ /* 0x000fe80000000003 */
[----:B------:R1:W-:Y:S03]  /*8be0*/  @P0 SYNCS.ARRIVE.TRANS64.RED.A1T0 RZ, [R2+URZ], RZ ;  /* 0x000000ff02ff09a7 */ /* 0x0003e600081004ff */
.L_x_153:
[----:B------:R-:W-:Y:S01]  /*8bf0*/  ISETP.NE.AND P2, PT, R73, RZ, PT ;  /* 0x000000ff4900720c */ /* 0x000fe20003f45270 */
[----:B------:R-:W-:Y:S01]  /*8c00*/  UIADD3 UR49, UPT, UPT, UR49, 0x4, URZ ;  /* 0x0000000431317890 */ /* 0x000fe2000fffe0ff */
[----:B------:R-:W-:Y:S01]  /*8c10*/  ISETP.NE.AND P0, PT, R76, 0x2, PT ;  /* 0x000000024c00780c */ /* 0x000fe20003f05270 */
[----:B------:R-:W-:Y:S01]  /*8c20*/  IMAD.IADD R20, R29, 0x1, R58 ;  /* 0x000000011d147824 */ /* 0x000fe200078e023a */
[----:B------:R-:W-:Y:S01]  /*8c30*/  ISETP.NE.AND P1, PT, R0, 0x4, PT ;  /* 0x000000040000780c */ /* 0x000fe20003f25270 */
[----:B------:R-:W-:Y:S01]  /*8c40*/  IMAD.IADD R21, R31, 0x1, R60 ;  /* 0x000000011f157824 */ /* 0x000fe200078e023c */
[----:B-1----:R-:W-:Y:S02]  /*8c50*/  SEL R2, RZ, 0x1, P0 ;  /* 0x00000001ff027807 */ /* 0x002fe40000000000 */
[----:B------:R-:W-:Y:S02]  /*8c60*/  SEL R3, RZ, 0x1, P1 ;  /* 0x00000001ff037807 */ /* 0x000fe40000800000 */
[----:B------:R-:W-:Y:S02]  /*8c70*/  LOP3.LUT R69, R69, R2, RZ, 0x3c, !PT ;  /* 0x0000000245457212 */ /* 0x000fe400078e3cff */
[----:B------:R-:W-:Y:S02]  /*8c80*/  LOP3.LUT R70, R70, R3, RZ, 0x3c, !PT ;  /* 0x0000000346467212 */ /* 0x000fe400078e3cff */
[----:B------:R-:W-:Y:S02]  /*8c90*/  @P2 R2UR UR36, R68 ;  /* 0x00000000442422ca */ /* 0x000fe400000e0000 */
[----:B------:R-:W-:Y:S02]  /*8ca0*/  SEL R76, R76, RZ, P0 ;  /* 0x000000ff4c4c7207 */ /* 0x000fe40000000000 */
[----:B------:R-:W-:Y:S01]  /*8cb0*/  SEL R30, R0, RZ, P1 ;  /* 0x000000ff001e7207 */ /* 0x000fe20000800000 */
[----:B------:R-:W-:Y:S10]  /*8cc0*/  @P2 BRA `(.L_x_154) ;  /* 0xffffffcc00d42947 */ /* 0x000ff4000383ffff */
[----:B------:R-:W-:-:S09]  /*8cd0*/  UISETP.NE.AND UP0, UPT, UR50, URZ, UPT ;  /* 0x000000ff3200728c */ /* 0x000fd2000bf05270 */
[----:B------:R-:W-:Y:S05]  /*8ce0*/  BRA.U !UP0, `(.L_x_155) ;  /* 0x0000000108487547 */ /* 0x000fea000b800000 */
[----:B------:R-:W1:Y:S02]  /*8cf0*/  LDCU.64 UR4, c[0x0][0x890] ;  /* 0x00011200ff0477ac */ /* 0x000e640008000a00 */
[----:B-1----:R-:W-:-:S04]  /*8d00*/  UISETP.NE.U32.AND UP0, UPT, UR4, URZ, UPT ;  /* 0x000000ff0400728c */ /* 0x002fc8000bf05070 */
[----:B------:R-:W-:-:S09]  /*8d10*/  UISETP.NE.AND.EX UP0, UPT, UR5, URZ, UPT, UP0 ;  /* 0x000000ff0500728c */ /* 0x000fd2000bf05300 */
[----:B------:R-:W-:Y:S05]  /*8d20*/  BRA.U UP0, `(.L_x_156) ;  /* 0x00000001000c7547 */ /* 0x000fea000b800000 */
[----:B------:R-:W-:-:S13]  /*8d30*/  FSETP.NEU.AND P0, PT, R35, RZ, PT ;  /* 0x000000ff2300720b */ /* 0x000fda0003f0d000 */
[----:B------:R-:W-:Y:S05]  /*8d40*/  @!P0 EXIT ;  /* 0x000000000000894d */ /* 0x000fea0003800000 */
[----:B------:R-:W-:Y:S05]  /*8d50*/  BRA `(.L_x_155) ;  /* 0x00000000002c7947 */ /* 0x000fea0003800000 */
.L_x_156:
[----:B------:R-:W-:Y:S01]  /*8d60*/  ISETP.NE.AND P0, PT, R75, RZ, PT ;  /* 0x000000ff4b00720c */ /* 0x000fe20003f05270 */
[----:B------:R-:W-:-:S12]  /*8d70*/  BSSY.RECONVERGENT B0, `(.L_x_155) ;  /* 0x0000009000007945 */ /* 0x000fd80003800200 */
[----:B------:R-:W-:Y:S05]  /*8d80*/  @P0 BRA `(.L_x_157) ;  /* 0x0000000000140947 */ /* 0x000fea0003800000 */
[----:B------:R-:W1:Y:S02]  /*8d90*/  LDCU.64 UR4, c[0x0][0x888] ;  /* 0x00011100ff0477ac */ /* 0x000e640008000a00 */
[----:B-1----:R-:W-:-:S04]  /*8da0*/  ISETP.NE.U32.AND P0, PT, RZ, UR4, PT ;  /* 0x00000004ff007c0c */ /* 0x002fc8000bf05070 */
[----:B------:R-:W-:-:S13]  /*8db0*/  ISETP.NE.AND.EX P0, PT, RZ, UR5, PT, P0 ;  /* 0x00000005ff007c0c */ /* 0x000fda000bf05300 */
[----:B------:R-:W-:Y:S05]  /*8dc0*/  @!P0 EXIT ;  /* 0x000000000000894d */ /* 0x000fea0003800000 */
[----:B------:R-:W-:Y:S05]  /*8dd0*/  BRA `(.L_x_158) ;  /* 0x0000000000087947 */ /* 0x000fea0003800000 */
.L_x_157:
[----:B------:R-:W-:-:S13]  /*8de0*/  FSETP.NEU.AND P0, PT, R35, RZ, PT ;  /* 0x000000ff2300720b */ /* 0x000fda0003f0d000 */
[----:B------:R-:W-:Y:S05]  /*8df0*/  @!P0 EXIT ;  /* 0x000000000000894d */ /* 0x000fea0003800000 */
.L_x_158:
[----:B------:R-:W-:Y:S05]  /*8e00*/  BSYNC.RECONVERGENT B0 ;  /* 0x0000000000007941 */ /* 0x000fea0003800200 */
.L_x_155:
[----:B------:R-:W-:Y:S01]  /*8e10*/  ULEA UR4, UR51, UR48, 0x3 ;  /* 0x0000003033047291 */ /* 0x000fe2000f8e18ff */
[----:B------:R-:W-:-:S04]  /*8e20*/  DEPBAR.LE SB0, 0x0 ;  /* 0x000080000000791a */ /* 0x000fc80000000000 */
[----:B------:R-:W-:-:S04]  /*8e30*/  UIADD3 UR4, UPT, UPT, UR4, 0xf0, URZ ;  /* 0x000000f004047890 */ /* 0x000fc8000fffe0ff */
[----:B------:R-:W-:-:S09]  /*8e40*/  UPRMT UR4, UR37, 0x654, UR4 ;  /* 0x0000065425047896 */ /* 0x000fd20008000004 */
[----:B------:R-:W-:Y:S01]  /*8e50*/  SYNCS.ARRIVE.TRANS64.RED.A1T0 RZ, [UR4], RZ ;  /* 0x000000ffffff79a7 */ /* 0x000fe20008100404 */
[----:B------:R-:W-:Y:S05]  /*8e60*/  EXIT ;  /* 0x000000000000794d */ /* 0x000fea0003800000 */
.L_x_25:
[----:B--2---:R2:W4:Y:S02]  /*8e70*/  SYNCS.PHASECHK.TRANS64.TRYWAIT P0, [R3+URZ+0x190], R2 ;  /* 0x00019002030075a7 */ /* 0x00452400080011ff */
[----:B----4-:R-:W-:Y:S05]  /*8e80*/  @!P0 NANOSLEEP.SYNCS 0x989680 ;  /* 0x009896800000895d */ /* 0x010fea0003900000 */
[----:B------:R-:W4:Y:S02]  /*8e90*/  @!P0 SYNCS.PHASECHK.TRANS64 P0, [R3+URZ+0x190], R2 ;  /* 0x00019002030085a7 */ /* 0x000f2400080010ff */
[----:B----4-:R-:W-:Y:S05]  /*8ea0*/  @!P0 BRA `(.L_x_25) ;  /* 0xfffffffc00f08947 */ /* 0x010fea000383ffff */
[----:B------:R-:W-:Y:S05]  /*8eb0*/  BRA `(.L_x_159) ;  /* 0xffffff8800a87947 */ /* 0x000fea000383ffff */
.L_x_28:
[----:B-1----:R-:W-:-:S07]  /*8ec0*/  MOV R2, UR33 ;  /* 0x0000002100027c02 */ /* 0x002fce0008000f00 */
.L_x_160:
[----:B-1----:R1:W2:Y:S02]  /*8ed0*/  SYNCS.PHASECHK.TRANS64.TRYWAIT P0, [R2+URZ+0x68], R5 ;  /* 0x00006805020075a7 */ /* 0x0022a400080011ff */
[----:B--2---:R-:W-:Y:S05]  /*8ee0*/  @!P0 NANOSLEEP.SYNCS 0x989680 ;  /* 0x009896800000895d */ /* 0x004fea0003900000 */
[----:B------:R-:W2:Y:S02]  /*8ef0*/  @!P0 SYNCS.PHASECHK.TRANS64 P0, [R2+URZ+0x68], R5 ;  /* 0x00006805020085a7 */ /* 0x000ea400080010ff */
[----:B--2---:R-:W-:Y:S05]  /*8f00*/  @!P0 BRA `(.L_x_160) ;  /* 0xfffffffc00f08947 */ /* 0x004fea000383ffff */
[----:B------:R-:W-:Y:S05]  /*8f10*/  BRA `(.L_x_27) ;  /* 0xffffff8c000c7947 */ /* 0x000fea000383ffff */
.L_x_35:
[----:B-1----:R-:W-:-:S07]  /*8f20*/  MOV R2, UR17 ;  /* 0x0000001100027c02 */ /* 0x002fce0008000f00 */
.L_x_161:
[----:B-1----:R1:W2:Y:S02]  /*8f30*/  SYNCS.PHASECHK.TRANS64.TRYWAIT P0, [R2+URZ+0x68], R5 ;  /* 0x00006805020075a7 */ /* 0x0022a400080011ff */
[----:B--2---:R-:W-:Y:S05]  /*8f40*/  @!P0 NANOSLEEP.SYNCS 0x989680 ;  /* 0x009896800000895d */ /* 0x004fea0003900000 */
[----:B------:R-:W2:Y:S02]  /*8f50*/  @!P0 SYNCS.PHASECHK.TRANS64 P0, [R2+URZ+0x68], R5 ;  /* 0x00006805020085a7 */ /* 0x000ea400080010ff */
[----:B--2---:R-:W-:Y:S05]  /*8f60*/  @!P0 BRA `(.L_x_161) ;  /* 0xfffffffc00f08947 */ /* 0x004fea000383ffff */
[----:B------:R-:W-:Y:S05]  /*8f70*/  BRA `(.L_x_34) ;  /* 0xffffff8c00c47947 */ /* 0x000fea000383ffff */
.L_x_40:
[----:B-1----:R1:W2:Y:S02]  /*8f80*/  SYNCS.PHASECHK.TRANS64.TRYWAIT P0, [R2+URZ+0x120], R3 ;  /* 0x00012003020075a7 */ /* 0x0022a400080011ff */
[----:B--2---:R-:W-:Y:S05]  /*8f90*/  @!P0 NANOSLEEP.SYNCS 0x989680 ;  /* 0x009896800000895d */ /* 0x004fea0003900000 */
[----:B------:R-:W2:Y:S02]  /*8fa0*/  @!P0 SYNCS.PHASECHK.TRANS64 P0, [R2+URZ+0x120], R3 ;  /* 0x00012003020085a7 */ /* 0x000ea400080010ff */
[----:B--2---:R-:W-:Y:S05]  /*8fb0*/  @!P0 BRA `(.L_x_40) ;  /* 0xfffffffc00f08947 */ /* 0x004fea000383ffff */
[----:B------:R-:W-:Y:S05]  /*8fc0*/  BRA `(.L_x_162) ;  /* 0xffffff9000647947 */ /* 0x000fea000383ffff */
.L_x_44:
[----:B---3--:R-:W-:-:S07]  /*8fd0*/  MOV R0, UR4 ;  /* 0x0000000400007c02 */ /* 0x008fce0008000f00 */
.L_x_163:
[----:B-1----:R1:W2:Y:S02]  /*8fe0*/  SYNCS.PHASECHK.TRANS64.TRYWAIT P0, [R0+URZ], R3 ;  /* 0x00000003000075a7 */ /* 0x0022a400080011ff */
[----:B--2---:R-:W-:Y:S05]  /*8ff0*/  @!P0 NANOSLEEP.SYNCS 0x989680 ;  /* 0x009896800000895d */ /* 0x004fea0003900000 */
[----:B------:R-:W2:Y:S02]  /*9000*/  @!P0 SYNCS.PHASECHK.TRANS64 P0, [R0+URZ], R3 ;  /* 0x00000003000085a7 */ /* 0x000ea400080010ff */
[----:B--2---:R-:W-:Y:S05]  /*9010*/  @!P0 BRA `(.L_x_163) ;  /* 0xfffffffc00f08947 */ /* 0x004fea000383ffff */
[----:B------:R-:W-:Y:S05]  /*9020*/  BRA `(.L_x_164) ;  /* 0xffffff9400d47947 */ /* 0x000fea000383ffff */
.L_x_45:
[----:B---3--:R-:W-:-:S07]  /*9030*/  MOV R0, UR4 ;  /* 0x0000000400007c02 */ /* 0x008fce0008000f00 */
.L_x_165:
[----:B-1----:R1:W2:Y:S02]  /*9040*/  SYNCS.PHASECHK.TRANS64.TRYWAIT P0, [R0+URZ], R3 ;  /* 0x00000003000075a7 */ /* 0x0022a400080011ff */
[----:B--2---:R-:W-:Y:S05]  /*9050*/  @!P0 NANOSLEEP.SYNCS 0x989680 ;  /* 0x009896800000895d */ /* 0x004fea0003900000 */
[----:B------:R-:W2:Y:S02]  /*9060*/  @!P0 SYNCS.PHASECHK.TRANS64 P0, [R0+URZ], R3 ;  /* 0x00000003000085a7 */ /* 0x000ea400080010ff */
[----:B--2---:R-:W-:Y:S05]  /*9070*/  @!P0 BRA `(.L_x_165) ;  /* 0xfffffffc00f08947 */ /* 0x004fea000383ffff */
[----:B------:R-:W-:Y:S05]  /*9080*/  BRA `(.L_x_166) ;  /* 0xffffff9400e07947 */ /* 0x000fea000383ffff */
.L_x_46:
[----:B---3--:R-:W-:-:S07]  /*9090*/  MOV R0, UR4 ;  /* 0x0000000400007c02 */ /* 0x008fce0008000f00 */
.L_x_167:
[----:B-1----:R1:W2:Y:S02]  /*90a0*/  SYNCS.PHASECHK.TRANS64.TRYWAIT P0, [R0+URZ], R3 ;  /* 0x00000003000075a7 */ /* 0x0022a400080011ff */
[----:B--2---:R-:W-:Y:S05]  /*90b0*/  @!P0 NANOSLEEP.SYNCS 0x989680 ;  /* 0x009896800000895d */ /* 0x004fea0003900000 */
[----:B------:R-:W2:Y:S02]  /*90c0*/  @!P0 SYNCS.PHASECHK.TRANS64 P0, [R0+URZ], R3 ;  /* 0x00000003000085a7 */ /* 0x000ea400080010ff */
[----:B--2---:R-:W-:Y:S05]  /*90d0*/  @!P0 BRA `(.L_x_167) ;  /* 0xfffffffc00f08947 */ /* 0x004fea000383ffff */
[----:B------:R-:W-:Y:S05]  /*90e0*/  BRA `(.L_x_168) ;  /* 0xffffff9400ec7947 */ /* 0x000fea000383ffff */
.L_x_47:
[----:B---3--:R-:W-:-:S07]  /*90f0*/  MOV R0, UR4 ;  /* 0x0000000400007c02 */ /* 0x008fce0008000f00 */
.L_x_169:
[----:B-1----:R1:W2:Y:S02]  /*9100*/  SYNCS.PHASECHK.TRANS64.TRYWAIT P0, [R0+URZ], R3 ;  /* 0x00000003000075a7 */ /* 0x0022a400080011ff */
[----:B--2---:R-:W-:Y:S05]  /*9110*/  @!P0 NANOSLEEP.SYNCS 0x989680 ;  /* 0x009896800000895d */ /* 0x004fea0003900000 */
[----:B------:R-:W2:Y:S02]  /*9120*/  @!P0 SYNCS.PHASECHK.TRANS64 P0, [R0+URZ], R3 ;  /* 0x00000003000085a7 */ /* 0x000ea400080010ff */
[----:B--2---:R-:W-:Y:S05]  /*9130*/  @!P0 BRA `(.L_x_169) ;  /* 0xfffffffc00f08947 */ /* 0x004fea000383ffff */
[----:B------:R-:W-:Y:S05]  /*9140*/  BRA `(.L_x_170) ;  /* 0xffffff9400f87947 */ /* 0x000fea000383ffff */
.L_x_48:
[----:B---3--:R-:W-:-:S07]  /*9150*/  MOV R0, UR4 ;  /* 0x0000000400007c02 */ /* 0x008fce0008000f00 */
.L_x_171:
[----:B-1----:R1:W2:Y:S02]  /*9160*/  SYNCS.PHASECHK.TRANS64.TRYWAIT P0, [R0+URZ], R3 ;  /* 0x00000003000075a7 */ /* 0x0022a400080011ff */
[----:B--2---:R-:W-:Y:S05]  /*9170*/  @!P0 NANOSLEEP.SYNCS 0x989680 ;  /* 0x009896800000895d */ /* 0x004fea0003900000 */
[----:B------:R-:W2:Y:S02]  /*9180*/  @!P0 SYNCS.PHASECHK.TRANS64 P0, [R0+URZ], R3 ;  /* 0x00000003000085a7 */ /* 0x000ea400080010ff */
[----:B--2---:R-:W-:Y:S05]  /*9190*/  @!P0 BRA `(.L_x_171) ;  /* 0xfffffffc00f08947 */ /* 0x004fea000383ffff */
[----:B------:R-:W-:Y:S05]  /*91a0*/  BRA `(.L_x_172) ;  /* 0xffffff9800047947 */ /* 0x000fea000383ffff */
.L_x_49:
[----:B---3--:R-:W-:-:S07]  /*91b0*/  MOV R0, UR4 ;  /* 0x0000000400007c02 */ /* 0x008fce0008000f00 */
.L_x_173:
[----:B-1----:R1:W2:Y:S02]  /*91c0*/  SYNCS.PHASECHK.TRANS64.TRYWAIT P0, [R0+URZ], R3 ;  /* 0x00000003000075a7 */ /* 0x0022a400080011ff */
[----:B--2---:R-:W-:Y:S05]  /*91d0*/  @!P0 NANOSLEEP.SYNCS 0x989680 ;  /* 0x009896800000895d */ /* 0x004fea0003900000 */
[----:B------:R-:W2:Y:S02]  /*91e0*/  @!P0 SYNCS.PHASECHK.TRANS64 P0, [R0+URZ], R3 ;  /* 0x00000003000085a7 */ /* 0x000ea400080010ff */
[----:B--2---:R-:W-:Y:S05]  /*91f0*/  @!P0 BRA `(.L_x_173) ;  /* 0xfffffffc00f08947 */ /* 0x004fea000383ffff */
[----:B------:R-:W-:Y:S05]  /*9200*/  BRA `(.L_x_174) ;  /* 0xffffff9800107947 */ /* 0x000fea000383ffff */
.L_x_50:
[----:B---3--:R-:W-:-:S07]  /*9210*/  MOV R0, UR4 ;  /* 0x0000000400007c02 */ /* 0x008fce0008000f00 */
.L_x_175:
[----:B-1----:R1:W2:Y:S02]  /*9220*/  SYNCS.PHASECHK.TRANS64.TRYWAIT P0, [R0+URZ], R3 ;  /* 0x00000003000075a7 */ /* 0x0022a400080011ff */
[----:B--2---:R-:W-:Y:S05]  /*9230*/  @!P0 NANOSLEEP.SYNCS 0x989680 ;  /* 0x009896800000895d */ /* 0x004fea0003900000 */
[----:B------:R-:W2:Y:S02]  /*9240*/  @!P0 SYNCS.PHASECHK.TRANS64 P0, [R0+URZ], R3 ;  /* 0x00000003000085a7 */ /* 0x000ea400080010ff */
[----:B--2---:R-:W-:Y:S05]  /*9250*/  @!P0 BRA `(.L_x_175) ;  /* 0xfffffffc00f08947 */ /* 0x004fea000383ffff */
[----:B------:R-:W-:Y:S05]  /*9260*/  BRA `(.L_x_176) ;  /* 0xffffff98001c7947 */ /* 0x000fea000383ffff */
.L_x_51:
[----:B---3--:R-:W-:-:S07]  /*9270*/  MOV R0, UR4 ;  /* 0x0000000400007c02 */ /* 0x008fce0008000f00 */
.L_x_177:
[----:B-1----:R1:W2:Y:S02]  /*9280*/  SYNCS.PHASECHK.TRANS64.TRYWAIT P0, [R0+URZ], R3 ;  /* 0x00000003000075a7 */ /* 0x0022a400080011ff */
[----:B--2---:R-:W-:Y:S05]  /*9290*/  @!P0 NANOSLEEP.SYNCS 0x989680 ;  /* 0x009896800000895d */ /* 0x004fea0003900000 */
[----:B------:R-:W2:Y:S02]  /*92a0*/  @!P0 SYNCS.PHASECHK.TRANS64 P0, [R0+URZ], R3 ;  /* 0x00000003000085a7 */ /* 0x000ea400080010ff */
[----:B--2---:R-:W-:Y:S05]  /*92b0*/  @!P0 BRA `(.L_x_177) ;  /* 0xfffffffc00f08947 */ /* 0x004fea000383ffff */
[----:B------:R-:W-:Y:S05]  /*92c0*/  BRA `(.L_x_178) ;  /* 0xffffff9800287947 */ /* 0x000fea000383ffff */
.L_x_52:
[----:B---3--:R-:W-:-:S07]  /*92d0*/  MOV R0, UR4 ;  /* 0x0000000400007c02 */ /* 0x008fce0008000f00 */
.L_x_179:
[----:B-1----:R1:W2:Y:S02]  /*92e0*/  SYNCS.PHASECHK.TRANS64.TRYWAIT P0, [R0+URZ], R3 ;  /* 0x00000003000075a7 */ /* 0x0022a400080011ff */
[----:B--2---:R-:W-:Y:S05]  /*92f0*/  @!P0 NANOSLEEP.SYNCS 0x989680 ;  /* 0x009896800000895d */ /* 0x004fea0003900000 */
[----:B------:R-:W2:Y:S02]  /*9300*/  @!P0 SYNCS.PHASECHK.TRANS64 P0, [R0+URZ], R3 ;  /* 0x00000003000085a7 */ /* 0x000ea400080010ff */
[----:B--2---:R-:W-:Y:S05]  /*9310*/  @!P0 BRA `(.L_x_179) ;  /* 0xfffffffc00f08947 */ /* 0x004fea000383ffff */
[----:B------:R-:W-:Y:S05]  /*9320*/  BRA `(.L_x_180) ;  /* 0xffffff9800347947 */ /* 0x000fea000383ffff */
.L_x_53:
[----:B---3--:R-:W-:-:S07]  /*9330*/  MOV R0, UR4 ;  /* 0x0000000400007c02 */ /* 0x008fce0008000f00 */
.L_x_181:
[----:B-1----:R1:W2:Y:S02]  /*9340*/  SYNCS.PHASECHK.TRANS64.TRYWAIT P0, [R0+URZ], R3 ;  /* 0x00000003000075a7 */ /* 0x0022a400080011ff */
[----:B--2---:R-:W-:Y:S05]  /*9350*/  @!P0 NANOSLEEP.SYNCS 0x989680 ;  /* 0x009896800000895d */ /* 0x004fea0003900000 */
[----:B------:R-:W2:Y:S02]  /*9360*/  @!P0 SYNCS.PHASECHK.TRANS64 P0, [R0+URZ], R3 ;  /* 0x00000003000085a7 */ /* 0x000ea400080010ff */
[----:B--2---:R-:W-:Y:S05]  /*9370*/  @!P0 BRA `(.L_x_181) ;  /* 0xfffffffc00f08947 */ /* 0x004fea000383ffff */
[----:B------:R-:W-:Y:S05]  /*9380*/  BRA `(.L_x_182) ;  /* 0xffffff9800407947 */ /* 0x000fea000383ffff */
.L_x_54:
[----:B---3--:R-:W-:-:S07]  /*9390*/  MOV R0, UR4 ;  /* 0x0000000400007c02 */ /* 0x008fce0008000f00 */
.L_x_183:
[----:B-1----:R1:W2:Y:S02]  /*93a0*/  SYNCS.PHASECHK.TRANS64.TRYWAIT P0, [R0+URZ], R3 ;  /* 0x00000003000075a7 */ /* 0x0022a400080011ff */
[----:B--2---:R-:W-:Y:S05]  /*93b0*/  @!P0 NANOSLEEP.SYNCS 0x989680 ;  /* 0x009896800000895d */ /* 0x004fea0003900000 */
[----:B------:R-:W2:Y:S02]  /*93c0*/  @!P0 SYNCS.PHASECHK.TRANS64 P0, [R0+URZ], R3 ;  /* 0x00000003000085a7 */ /* 0x000ea400080010ff */
[----:B--2---:R-:W-:Y:S05]  /*93d0*/  @!P0 BRA `(.L_x_183) ;  /* 0xfffffffc00f08947 */ /* 0x004fea000383ffff */
[----:B------:R-:W-:Y:S05]  /*93e0*/  BRA `(.L_x_184) ;  /* 0xffffff98004c7947 */ /* 0x000fea000383ffff */
.L_x_55:
[----:B---3--:R-:W-:-:S07]  /*93f0*/  MOV R0, UR4 ;  /* 0x0000000400007c02 */ /* 0x008fce0008000f00 */
.L_x_185:
[----:B-1----:R1:W2:Y:S02]  /*9400*/  SYNCS.PHASECHK.TRANS64.TRYWAIT P0, [R0+URZ], R3 ;  /* 0x00000003000075a7 */ /* 0x0022a400080011ff */
[----:B--2---:R-:W-:Y:S05]  /*9410*/  @!P0 NANOSLEEP.SYNCS 0x989680 ;  /* 0x009896800000895d */ /* 0x004fea0003900000 */
[----:B------:R-:W2:Y:S02]  /*9420*/  @!P0 SYNCS.PHASECHK.TRANS64 P0, [R0+URZ], R3 ;  /* 0x00000003000085a7 */ /* 0x000ea400080010ff */
[----:B--2---:R-:W-:Y:S05]  /*9430*/  @!P0 BRA `(.L_x_185) ;  /* 0xfffffffc00f08947 */ /* 0x004fea000383ffff */
[----:B------:R-:W-:Y:S05]  /*9440*/  BRA `(.L_x_186) ;  /* 0xffffff9800587947 */ /* 0x000fea000383ffff */
.L_x_58:
[----:B-1----:R1:W2:Y:S02]  /*9450*/  SYNCS.PHASECHK.TRANS64.TRYWAIT P0, [R0+URZ+0x180], R5 ;  /* 0x00018005000075a7 */ /* 0x0022a400080011ff */
[----:B--2---:R-:W-:Y:S05]  /*9460*/  @!P0 NANOSLEEP.SYNCS 0x989680 ;  /* 0x009896800000895d */ /* 0x004fea0003900000 */
[----:B------:R-:W2:Y:S02]  /*9470*/  @!P0 SYNCS.PHASECHK.TRANS64 P0, [R0+URZ+0x180], R5 ;  /* 0x00018005000085a7 */ /* 0x000ea400080010ff */
[----:B--2---:R-:W-:Y:S05]  /*9480*/  @!P0 BRA `(.L_x_58) ;  /* 0xfffffffc00f08947 */ /* 0x004fea000383ffff */
[----:B------:R-:W-:Y:S05]  /*9490*/  BRA `(.L_x_187) ;  /* 0xffffff9800b87947 */ /* 0x000fea000383ffff */
.L_x_59:
[----:B------:R-:W-:-:S07]  /*94a0*/  MOV R0, UR5 ;  /* 0x0000000500007c02 */ /* 0x000fce0008000f00 */
.L_x_188:
[----:B-1----:R1:W2:Y:S02]  /*94b0*/  SYNCS.PHASECHK.TRANS64.TRYWAIT P0, [R0+URZ+0x130], R7 ;  /* 0x00013007000075a7 */ /* 0x0022a400080011ff */
[----:B--2---:R-:W-:Y:S05]  /*94c0*/  @!P0 NANOSLEEP.SYNCS 0x989680 ;  /* 0x009896800000895d */ /* 0x004fea0003900000 */
[----:B------:R-:W2:Y:S02]  /*94d0*/  @!P0 SYNCS.PHASECHK.TRANS64 P0, [R0+URZ+0x130], R7 ;  /* 0x00013007000085a7 */ /* 0x000ea400080010ff */
[----:B--2---:R-:W-:Y:S05]  /*94e0*/  @!P0 BRA `(.L_x_188) ;  /* 0xfffffffc00f08947 */ /* 0x004fea000383ffff */
[----:B------:R-:W-:Y:S05]  /*94f0*/  BRA `(.L_x_189) ;  /* 0xffffff9800c87947 */ /* 0x000fea000383ffff */
.L_x_60:
[----:B-1----:R1:W2:Y:S02]  /*9500*/  SYNCS.PHASECHK.TRANS64.TRYWAIT P1, [R0+URZ+0x120], R5 ;  /* 0x00012005000075a7 */ /* 0x0022a400080211ff */
[----:B--2---:R-:W-:Y:S05]  /*9510*/  @!P1 NANOSLEEP.SYNCS 0x989680 ;  /* 0x009896800000995d */ /* 0x004fea0003900000 */
[----:B------:R-:W2:Y:S02]  /*9520*/  @!P1 SYNCS.PHASECHK.TRANS64 P1, [R0+URZ+0x120], R5 ;  /* 0x00012005000095a7 */ /* 0x000ea400080210ff */
[----:B--2---:R-:W-:Y:S05]  /*9530*/  @!P1 BRA `(.L_x_60) ;  /* 0xfffffffc00f09947 */ /* 0x004fea000383ffff */
[----:B------:R-:W-:Y:S05]  /*9540*/  BRA `(.L_x_190) ;  /* 0xffffff9800f87947 */ /* 0x000fea000383ffff */
.L_x_63:
[----:B------:R-:W-:-:S07]  /*9550*/  MOV R0, UR5 ;  /* 0x0000000500007c02 */ /* 0x000fce0008000f00 */
.L_x_191:
[----:B-1----:R1:W2:Y:S02]  /*9560*/  SYNCS.PHASECHK.TRANS64.TRYWAIT P0, [R0+URZ+0x130], R3 ;  /* 0x00013003000075a7 */ /* 0x0022a400080011ff */
[----:B--2---:R-:W-:Y:S05]  /*9570*/  @!P0 NANOSLEEP.SYNCS 0x989680 ;  /* 0x009896800000895d */ /* 0x004fea0003900000 */
[----:B------:R-:W2:Y:S02]  /*9580*/  @!P0 SYNCS.PHASECHK.TRANS64 P0, [R0+URZ+0x130], R3 ;  /* 0x00013003000085a7 */ /* 0x000ea400080010ff */
[----:B--2---:R-:W-:Y:S05]  /*9590*/  @!P0 BRA `(.L_x_191) ;  /* 0xfffffffc00f08947 */ /* 0x004fea000383ffff */
[----:B------:R-:W-:Y:S05]  /*95a0*/  BRA `(.L_x_62) ;  /* 0xffffff9c004c7947 */ /* 0x000fea000383ffff */
.L_x_72:
[----:B-1----:R-:W-:-:S04]  /*95b0*/  MOV R4, UR6 ;  /* 0x0000000600047c02 */ /* 0x002fc80008000f00 */
[----:B------:R1:W2:Y:S03]  /*95c0*/  SYNCS.PHASECHK.TRANS64.TRYWAIT P0, [R4+URZ+0x8], R5 ;  /* 0x00000805040075a7 */ /* 0x0002a600080011ff */
[----:B--2---:R-:W-:Y:S05]  /*95d0*/  @!P0 NANOSLEEP.SYNCS 0x989680 ;  /* 0x009896800000895d */ /* 0x004fea0003900000 */
[----:B------:R-:W2:Y:S02]  /*95e0*/  @!P0 SYNCS.PHASECHK.TRANS64 P0, [R4+URZ+0x8], R5 ;  /* 0x00000805040085a7 */ /* 0x000ea400080010ff */
[----:B--2---:R-:W-:Y:S05]  /*95f0*/  @!P0 BRA `(.L_x_72) ;  /* 0xfffffffc00ec8947 */ /* 0x004fea000383ffff */
[----:B------:R-:W-:Y:S05]  /*9600*/  BRA `(.L_x_71) ;  /* 0xffffffa000007947 */ /* 0x000fea000383ffff */
.L_x_74:
[----:B------:R-:W-:Y:S01]  /*9610*/  BSSY B0, `(.L_x_192) ;  /* 0x0000006000007945 */ /* 0x000fe20003800000 */
[----:B------:R-:W-:-:S07]  /*9620*/  MOV R15, 0xffffffff ;  /* 0xffffffff000f7802 */ /* 0x000fce0000000f00 */
[----:B-1---5:R-:W-:Y:S05]  /*9630*/  WARPSYNC.COLLECTIVE R15, `(.L_x_193) ;  /* 0x000000000f0c7348 */ /* 0x022fea0003c00000 */
[----:B------:R-:W-:Y:S02]  /*9640*/  ELECT P6, UR79, PT ;  /* 0x00000000004f782f */ /* 0x000fe400038c0000 */
[----:B------:R-:W-:Y:S01]  /*9650*/  MOV R14, UR79 ;  /* 0x0000004f000e7c02 */ /* 0x000fe20008000f00 */
[----:B-1---5:R-:W-:Y:S10]  /*9660*/  ENDCOLLECTIVE ;  /* 0x000000000000791b */ /* 0x022ff40003800000 */
.L_x_193:
[----:B------:R-:W-:Y:S05]  /*9670*/  BSYNC B0 ;  /* 0x0000000000007941 */ /* 0x000fea0003800000 */
.L_x_192:
[----:B------:R-:W-:Y:S05]  /*9680*/  BRA `(.L_x_194) ;  /* 0xffffffa000307947 */ /* 0x000fea000383ffff */
.L_x_76:
[----:B-1----:R-:W-:-:S04]  /*9690*/  MOV R2, UR6 ;  /* 0x0000000600027c02 */ /* 0x002fc80008000f00 */
[----:B------:R1:W2:Y:S03]  /*96a0*/  SYNCS.PHASECHK.TRANS64.TRYWAIT P0, [R2+URZ+0x8], R3 ;  /* 0x00000803020075a7 */ /* 0x0002a600080011ff */
[----:B--2---:R-:W-:Y:S05]  /*96b0*/  @!P0 NANOSLEEP.SYNCS 0x989680 ;  /* 0x009896800000895d */ /* 0x004fea0003900000 */
[----:B------:R-:W2:Y:S02]  /*96c0*/  @!P0 SYNCS.PHASECHK.TRANS64 P0, [R2+URZ+0x8], R3 ;  /* 0x00000803020085a7 */ /* 0x000ea400080010ff */
[----:B--2---:R-:W-:Y:S05]  /*96d0*/  @!P0 BRA `(.L_x_76) ;  /* 0xfffffffc00ec8947 */ /* 0x004fea000383ffff */
[----:B------:R-:W-:Y:S05]  /*96e0*/  BRA `(.L_x_75) ;  /* 0xffffffa000347947 */ /* 0x000fea000383ffff */
.L_x_77:
[----:B-1----:R1:W2:Y:S02]  /*96f0*/  SYNCS.PHASECHK.TRANS64.TRYWAIT P0, [R0+URZ+0x120], R5 ;  /* 0x00012005000075a7 */ /* 0x0022a400080011ff */
[----:B--2---:R-:W-:Y:S05]  /*9700*/  @!P0 NANOSLEEP.SYNCS 0x989680 ;  /* 0x009896800000895d */ /* 0x004fea0003900000 */
[----:B------:R-:W2:Y:S02]  /*9710*/  @!P0 SYNCS.PHASECHK.TRANS64 P0, [R0+URZ+0x120], R5 ;  /* 0x00012005000085a7 */ /* 0x000ea400080010ff */
[----:B--2---:R-:W-:Y:S05]  /*9720*/  @!P0 BRA `(.L_x_77) ;  /* 0xfffffffc00f08947 */ /* 0x004fea000383ffff */
[----:B------:R-:W-:Y:S05]  /*9730*/  BRA `(.L_x_195) ;  /* 0xffffffa400207947 */ /* 0x000fea000383ffff */
.L_x_79:
[----:B------:R-:W-:-:S07]  /*9740*/  MOV R0, UR9 ;  /* 0x0000000900007c02 */ /* 0x000fce0008000f00 */
.L_x_196:
[----:B-1----:R1:W2:Y:S02]  /*9750*/  SYNCS.PHASECHK.TRANS64.TRYWAIT P0, [R0+URZ+0x160], R5 ;  /* 0x00016005000075a7 */ /* 0x0022a400080011ff */
[----:B--2---:R-:W-:Y:S05]  /*9760*/  @!P0 NANOSLEEP.SYNCS 0x989680 ;  /* 0x009896800000895d */ /* 0x004fea0003900000 */
[----:B------:R-:W2:Y:S02]  /*9770*/  @!P0 SYNCS.PHASECHK.TRANS64 P0, [R0+URZ+0x160], R5 ;  /* 0x00016005000085a7 */ /* 0x000ea400080010ff */
[----:B--2---:R-:W-:Y:S05]  /*9780*/  @!P0 BRA `(.L_x_196) ;  /* 0xfffffffc00f08947 */ /* 0x004fea000383ffff */
[----:B------:R-:W-:Y:S05]  /*9790*/  BRA `(.L_x_197) ;  /* 0xffffffa4006c7947 */ /* 0x000fea000383ffff */
.L_x_82:
[----:B------:R-:W-:Y:S07]  /*97a0*/  MOV R0, UR8 ;  /* 0x0000000800007c02 */ /* 0x000fee0008000f00 */
.L_x_198:
[----:B-1----:R1:W2:Y:S02]  /*97b0*/  SYNCS.PHASECHK.TRANS64.TRYWAIT P0, [R0+URZ], R5 ;  /* 0x00000005000075a7 */ /* 0x0022a400080011ff */
[----:B--2---:R-:W-:Y:S05]  /*97c0*/  @!P0 NANOSLEEP.SYNCS 0x989680 ;  /* 0x009896800000895d */ /* 0x004fea0003900000 */
[----:B------:R-:W2:Y:S02]  /*97d0*/  @!P0 SYNCS.PHASECHK.TRANS64 P0, [R0+URZ], R5 ;  /* 0x00000005000085a7 */ /* 0x000ea400080010ff */
[----:B--2---:R-:W-:Y:S05]  /*97e0*/  @!P0 BRA `(.L_x_198) ;  /* 0xfffffffc00f08947 */ /* 0x004fea000383ffff */
[----:B------:R-:W-:Y:S05]  /*97f0*/  BRA `(.L_x_81) ;  /* 0xffffffa400807947 */ /* 0x000fea000383ffff */
.L_x_86:
[----:B-1----:R-:W-:-:S07]  /*9800*/  MOV R0, UR8 ;  /* 0x0000000800007c02 */ /* 0x002fce0008000f00 */
.L_x_199:
[----:B-1----:R1:W2:Y:S02]  /*9810*/  SYNCS.PHASECHK.TRANS64.TRYWAIT P0, [R0+URZ], R3 ;  /* 0x00000003000075a7 */ /* 0x0022a400080011ff */
[----:B--2---:R-:W-:Y:S05]  /*9820*/  @!P0 NANOSLEEP.SYNCS 0x989680 ;  /* 0x009896800000895d */ /* 0x004fea0003900000 */
[----:B------:R-:W2:Y:S02]  /*9830*/  @!P0 SYNCS.PHASECHK.TRANS64 P0, [R0+URZ], R3 ;  /* 0x00000003000085a7 */ /* 0x000ea400080010ff */
[----:B--2---:R-:W-:Y:S05]  /*9840*/  @!P0 BRA `(.L_x_199) ;  /* 0xfffffffc00f08947 */ /* 0x004fea000383ffff */
[----:B------:R-:W-:Y:S05]  /*9850*/  BRA `(.L_x_200) ;  /* 0xffffffa800747947 */ /* 0x000fea000383ffff */
.L_x_87:
[----:B------:R-:W-:-:S07]  /*9860*/  MOV R0, UR8 ;  /* 0x0000000800007c02 */ /* 0x000fce0008000f00 */
.L_x_201:
[----:B-1----:R1:W2:Y:S02]  /*9870*/  SYNCS.PHASECHK.TRANS64.TRYWAIT P0, [R0+URZ], R3 ;  /* 0x00000003000075a7 */ /* 0x0022a400080011ff */
[----:B--2---:R-:W-:Y:S05]  /*9880*/  @!P0 NANOSLEEP.SYNCS 0x989680 ;  /* 0x009896800000895d */ /* 0x004fea0003900000 */
[----:B------:R-:W2:Y:S02]  /*9890*/  @!P0 SYNCS.PHASECHK.TRANS64 P0, [R0+URZ], R3 ;  /* 0x00000003000085a7 */ /* 0x000ea400080010ff */
[----:B--2---:R-:W-:Y:S05]  /*98a0*/  @!P0 BRA `(.L_x_201) ;  /* 0xfffffffc00f08947 */ /* 0x004fea000383ffff */
[----:B------:R-:W-:Y:S05]  /*98b0*/  BRA `(.L_x_202) ;  /* 0xffffffa800807947 */ /* 0x000fea000383ffff */
.L_x_88:
[----:B------:R-:W-:-:S07]  /*98c0*/  MOV R0, UR8 ;  /* 0x0000000800007c02 */ /* 0x000fce0008000f00 */
.L_x_203:
[----:B-1----:R1:W2:Y:S02]  /*98d0*/  SYNCS.PHASECHK.TRANS64.TRYWAIT P0, [R0+URZ], R3 ;  /* 0x00000003000075a7 */ /* 0x0022a400080011ff */
[----:B--2---:R-:W-:Y:S05]  /*98e0*/  @!P0 NANOSLEEP.SYNCS 0x989680 ;  /* 0x009896800000895d */ /* 0x004fea0003900000 */
[----:B------:R-:W2:Y:S02]  /*98f0*/  @!P0 SYNCS.PHASECHK.TRANS64 P0, [R0+URZ], R3 ;  /* 0x00000003000085a7 */ /* 0x000ea400080010ff */
[----:B--2---:R-:W-:Y:S05]  /*9900*/  @!P0 BRA `(.L_x_203) ;  /* 0xfffffffc00f08947 */ /* 0x004fea000383ffff */
[----:B------:R-:W-:Y:S05]  /*9910*/  BRA `(.L_x_204) ;  /* 0xffffffa8008c7947 */ /* 0x000fea000383ffff */
.L_x_91:
[----:B------:R-:W-:-:S07]  /*9920*/  MOV R0, UR7 ;  /* 0x0000000700007c02 */ /* 0x000fce0008000f00 */
.L_x_205:
[----:B-1----:R1:W2:Y:S02]  /*9930*/  SYNCS.PHASECHK.TRANS64.TRYWAIT P1, [R0+URZ+0x1a0], R3 ;  /* 0x0001a003000075a7 */ /* 0x0022a400080211ff */
[----:B--2---:R-:W-:Y:S05]  /*9940*/  @!P1 NANOSLEEP.SYNCS 0x989680 ;  /* 0x009896800000995d */ /* 0x004fea0003900000 */
[----:B------:R-:W2:Y:S02]  /*9950*/  @!P1 SYNCS.PHASECHK.TRANS64 P1, [R0+URZ+0x1a0], R3 ;  /* 0x0001a003000095a7 */ /* 0x000ea400080210ff */
[----:B--2---:R-:W-:Y:S05]  /*9960*/  @!P1 BRA `(.L_x_205) ;  /* 0xfffffffc00f09947 */ /* 0x004fea000383ffff */
[----:B------:R-:W-:Y:S05]  /*9970*/  BRA `(.L_x_206) ;  /* 0xffffffa800d87947 */ /* 0x000fea000383ffff */
.L_x_96:
[----:B--2---:R2:W4:Y:S02]  /*9980*/  SYNCS.PHASECHK.TRANS64.TRYWAIT P0, [R0+URZ+0x120], R3 ;  /* 0x00012003000075a7 */ /* 0x00452400080011ff */
[----:B----4-:R-:W-:Y:S05]  /*9990*/  @!P0 NANOSLEEP.SYNCS 0x989680 ;  /* 0x009896800000895d */ /* 0x010fea0003900000 */
[----:B------:R-:W4:Y:S02]  /*99a0*/  @!P0 SYNCS.PHASECHK.TRANS64 P0, [R0+URZ+0x120], R3 ;  /* 0x00012003000085a7 */ /* 0x000f2400080010ff */
[----:B----4-:R-:W-:Y:S05]  /*99b0*/  @!P0 BRA `(.L_x_96) ;  /* 0xfffffffc00f08947 */ /* 0x010fea000383ffff */
[----:B------:R-:W-:Y:S05]  /*99c0*/  BRA `(.L_x_207) ;  /* 0xffffffac00ec7947 */ /* 0x000fea000383ffff */
.L_x_99:
[----:B------:R-:W-:Y:S07]  /*99d0*/  MOV R0, UR7 ;  /* 0x0000000700007c02 */ /* 0x000fee0008000f00 */
.L_x_208:
[----:B--2---:R2:W4:Y:S02]  /*99e0*/  SYNCS.PHASECHK.TRANS64.TRYWAIT P0, [R0+URZ+0x118], R3 ;  /* 0x00011803000075a7 */ /* 0x00452400080011ff */
[----:B----4-:R-:W-:Y:S05]  /*99f0*/  @!P0 NANOSLEEP.SYNCS 0x989680 ;  /* 0x009896800000895d */ /* 0x010fea0003900000 */
[----:B------:R-:W4:Y:S02]  /*9a00*/  @!P0 SYNCS.PHASECHK.TRANS64 P0, [R0+URZ+0x118], R3 ;  /* 0x00011803000085a7 */ /* 0x000f2400080010ff */
[----:B----4-:R-:W-:Y:S05]  /*9a10*/  @!P0 BRA `(.L_x_208) ;  /* 0xfffffffc00f08947 */ /* 0x010fea000383ffff */
[----:B------:R-:W-:Y:S05]  /*9a20*/  BRA `(.L_x_98) ;  /* 0xffffffb000cc7947 */ /* 0x000fea000383ffff */
.L_x_102:
[----:B------:R-:W-:Y:S07]  /*9a30*/  MOV R3, UR7 ;  /* 0x0000000700037c02 */ /* 0x000fee0008000f00 */
.L_x_209:
[----:B-1----:R1:W2:Y:S02]  /*9a40*/  SYNCS.PHASECHK.TRANS64.TRYWAIT P0, [R3+URZ+0xf0], R12 ;  /* 0x0000f00c030075a7 */ /* 0x0022a400080011ff */
[----:B--2---:R-:W-:Y:S05]  /*9a50*/  @!P0 NANOSLEEP.SYNCS 0x989680 ;  /* 0x009896800000895d */ /* 0x004fea0003900000 */
[----:B------:R-:W2:Y:S02]  /*9a60*/  @!P0 SYNCS.PHASECHK.TRANS64 P0, [R3+URZ+0xf0], R12 ;  /* 0x0000f00c030085a7 */ /* 0x000ea400080010ff */
[----:B--2---:R-:W-:Y:S05]  /*9a70*/  @!P0 BRA `(.L_x_209) ;  /* 0xfffffffc00f08947 */ /* 0x004fea000383ffff */
[----:B------:R-:W-:Y:S05]  /*9a80*/  BRA `(.L_x_210) ;  /* 0xffffffb400447947 */ /* 0x000fea000383ffff */
.L_x_103:
[----:B-1----:R-:W-:Y:S07]  /*9a90*/  MOV R3, UR7 ;  /* 0x0000000700037c02 */ /* 0x002fee0008000f00 */
.L_x_211:
[----:B-1----:R1:W2:Y:S02]  /*9aa0*/  SYNCS.PHASECHK.TRANS64.TRYWAIT P0, [R3+URZ+0xf8], R12 ;  /* 0x0000f80c030075a7 */ /* 0x0022a400080011ff */
[----:B--2---:R-:W-:Y:S05]  /*9ab0*/  @!P0 NANOSLEEP.SYNCS 0x989680 ;  /* 0x009896800000895d */ /* 0x004fea0003900000 */
[----:B------:R-:W2:Y:S02]  /*9ac0*/  @!P0 SYNCS.PHASECHK.TRANS64 P0, [R3+URZ+0xf8], R12 ;  /* 0x0000f80c030085a7 */ /* 0x000ea400080010ff */
[----:B--2---:R-:W-:Y:S05]  /*9ad0*/  @!P0 BRA `(.L_x_211) ;  /* 0xfffffffc00f08947 */ /* 0x004fea000383ffff */
[----:B------:R-:W-:Y:S05]  /*9ae0*/  BRA `(.L_x_212) ;  /* 0xffffffb400a07947 */ /* 0x000fea000383ffff */
.L_x_104:
[----:B-1----:R-:W-:Y:S07]  /*9af0*/  MOV R3, UR7 ;  /* 0x0000000700037c02 */ /* 0x002fee0008000f00 */
.L_x_213:
[----:B-1----:R1:W2:Y:S02]  /*9b00*/  SYNCS.PHASECHK.TRANS64.TRYWAIT P0, [R3+URZ+0x100], R12 ;  /* 0x0001000c030075a7 */ /* 0x0022a400080011ff */
[----:B--2---:R-:W-:Y:S05]  /*9b10*/  @!P0 NANOSLEEP.SYNCS 0x989680 ;  /* 0x009896800000895d */ /* 0x004fea0003900000 */
[----:B------:R-:W2:Y:S02]  /*9b20*/  @!P0 SYNCS.PHASECHK.TRANS64 P0, [R3+URZ+0x100], R12 ;  /* 0x0001000c030085a7 */ /* 0x000ea400080010ff */
[----:B--2---:R-:W-:Y:S05]  /*9b30*/  @!P0 BRA `(.L_x_213) ;  /* 0xfffffffc00f08947 */ /* 0x004fea000383ffff */
[----:B------:R-:W-:Y:S05]  /*9b40*/  BRA `(.L_x_214) ;  /* 0xffffffb400fc7947 */ /* 0x000fea000383ffff */
.L_x_105:
[----:B------:R-:W-:Y:S07]  /*9b50*/  MOV R3, UR7 ;  /* 0x0000000700037c02 */ /* 0x000fee0008000f00 */
.L_x_215:
[----:B-1----:R1:W2:Y:S02]  /*9b60*/  SYNCS.PHASECHK.TRANS64.TRYWAIT P0, [R3+URZ+0x108], R12 ;  /* 0x0001080c030075a7 */ /* 0x0022a400080011ff */
[----:B--2---:R-:W-:Y:S05]  /*9b70*/  @!P0 NANOSLEEP.SYNCS 0x989680 ;  /* 0x009896800000895d */ /* 0x004fea0003900000 */
[----:B------:R-:W2:Y:S02]  /*9b80*/  @!P0 SYNCS.PHASECHK.TRANS64 P0, [R3+URZ+0x108], R12 ;  /* 0x0001080c030085a7 */ /* 0x000ea400080010ff */
[----:B--2---:R-:W-:Y:S05]  /*9b90*/  @!P0 BRA `(.L_x_215) ;  /* 0xfffffffc00f08947 */ /* 0x004fea000383ffff */
[----:B------:R-:W-:Y:S05]  /*9ba0*/  BRA `(.L_x_216) ;  /* 0xffffffb8009c7947 */ /* 0x000fea000383ffff */
.L_x_107:
[----:B------:R-:W-:-:S07]  /*9bb0*/  MOV R0, UR7 ;  /* 0x0000000700007c02 */ /* 0x000fce0008000f00 */
.L_x_217:
[----:B-1----:R1:W4:Y:S02]  /*9bc0*/  SYNCS.PHASECHK.TRANS64.TRYWAIT P0, [R0+URZ+0xf0], R3 ;  /* 0x0000f003000075a7 */ /* 0x00232400080011ff */
[----:B----4-:R-:W-:Y:S05]  /*9bd0*/  @!P0 NANOSLEEP.SYNCS 0x989680 ;  /* 0x009896800000895d */ /* 0x010fea0003900000 */
[----:B------:R-:W4:Y:S02]  /*9be0*/  @!P0 SYNCS.PHASECHK.TRANS64 P0, [R0+URZ+0xf0], R3 ;  /* 0x0000f003000085a7 */ /* 0x000f2400080010ff */
[----:B----4-:R-:W-:Y:S05]  /*9bf0*/  @!P0 BRA `(.L_x_217) ;  /* 0xfffffffc00f08947 */ /* 0x010fea000383ffff */
[----:B------:R-:W-:Y:S05]  /*9c00*/  BRA `(.L_x_218) ;  /* 0xffffffbc00247947 */ /* 0x000fea000383ffff */
.L_x_108:
[----:B-1----:R-:W-:-:S07]  /*9c10*/  MOV R0, UR7 ;  /* 0x0000000700007c02 */ /* 0x002fce0008000f00 */
.L_x_219:
[----:B-1----:R1:W4:Y:S02]  /*9c20*/  SYNCS.PHASECHK.TRANS64.TRYWAIT P0, [R0+URZ+0xf8], R3 ;  /* 0x0000f803000075a7 */ /* 0x00232400080011ff */
[----:B----4-:R-:W-:Y:S05]  /*9c30*/  @!P0 NANOSLEEP.SYNCS 0x989680 ;  /* 0x009896800000895d */ /* 0x010fea0003900000 */
[----:B------:R-:W4:Y:S02]  /*9c40*/  @!P0 SYNCS.PHASECHK.TRANS64 P0, [R0+URZ+0xf8], R3 ;  /* 0x0000f803000085a7 */ /* 0x000f2400080010ff */
[----:B----4-:R-:W-:Y:S05]  /*9c50*/  @!P0 BRA `(.L_x_219) ;  /* 0xfffffffc00f08947 */ /* 0x010fea000383ffff */
[----:B------:R-:W-:Y:S05]  /*9c60*/  BRA `(.L_x_220) ;  /* 0xffffffbc00147947 */ /* 0x000fea000383ffff */
.L_x_109:
[----:B-1----:R-:W-:-:S07]  /*9c70*/  MOV R0, UR7 ;  /* 0x0000000700007c02 */ /* 0x002fce0008000f00 */
.L_x_221:
[----:B-1----:R1:W4:Y:S02]  /*9c80*/  SYNCS.PHASECHK.TRANS64.TRYWAIT P0, [R0+URZ+0x100], R3 ;  /* 0x00010003000075a7 */ /* 0x00232400080011ff */
[----:B----4-:R-:W-:Y:S05]  /*9c90*/  @!P0 NANOSLEEP.SYNCS 0x989680 ;  /* 0x009896800000895d */ /* 0x010fea0003900000 */
[----:B------:R-:W4:Y:S02]  /*9ca0*/  @!P0 SYNCS.PHASECHK.TRANS64 P0, [R0+URZ+0x100], R3 ;  /* 0x00010003000085a7 */ /* 0x000f2400080010ff */
[----:B----4-:R-:W-:Y:S05]  /*9cb0*/  @!P0 BRA `(.L_x_221) ;  /* 0xfffffffc00f08947 */ /* 0x010fea000383ffff */
[----:B------:R-:W-:Y:S05]  /*9cc0*/  BRA `(.L_x_222) ;  /* 0xffffffbc00047947 */ /* 0x000fea000383ffff */
.L_x_111:
[----:B--2---:R2:W3:Y:S02]  /*9cd0*/  SYNCS.PHASECHK.TRANS64.TRYWAIT P0, [R0+URZ+0x120], R3 ;  /* 0x00012003000075a7 */ /* 0x0044e400080011ff */
[----:B---3--:R-:W-:Y:S05]  /*9ce0*/  @!P0 NANOSLEEP.SYNCS 0x989680 ;  /* 0x009896800000895d */ /* 0x008fea0003900000 */
[----:B------:R-:W3:Y:S02]  /*9cf0*/  @!P0 SYNCS.PHASECHK.TRANS64 P0, [R0+URZ+0x120], R3 ;  /* 0x00012003000085a7 */ /* 0x000ee400080010ff */
[----:B---3--:R-:W-:Y:S05]  /*9d00*/  @!P0 BRA `(.L_x_111) ;  /* 0xfffffffc00f08947 */ /* 0x008fea000383ffff */
[----:B------:R-:W-:Y:S05]  /*9d10*/  BRA `(.L_x_223) ;  /* 0xffffffbc00d47947 */ /* 0x000fea000383ffff */
.L_x_122:
[----:B-1----:R-:W-:Y:S04]  /*9d20*/  MOV R0, UR48 ;  /* 0x0000003000007c02 */ /* 0x002fe80008000f00 */
[----:B------:R1:W3:Y:S03]  /*9d30*/  SYNCS.PHASECHK.TRANS64.TRYWAIT P1, [R0+URZ+0xd0], R5 ;  /* 0x0000d005000075a7 */ /* 0x0002e600080211ff */
[----:B---3--:R-:W-:Y:S05]  /*9d40*/  @!P1 NANOSLEEP.SYNCS 0x989680 ;  /* 0x009896800000995d */ /* 0x008fea0003900000 */
[----:B------:R-:W3:Y:S02]  /*9d50*/  @!P1 SYNCS.PHASECHK.TRANS64 P1, [R0+URZ+0xd0], R5 ;  /* 0x0000d005000095a7 */ /* 0x000ee400080210ff */
[----:B---3--:R-:W-:Y:S05]  /*9d60*/  @!P1 BRA `(.L_x_122) ;  /* 0xfffffffc00ec9947 */ /* 0x008fea000383ffff */
[----:B------:R-:W-:Y:S05]  /*9d70*/  BRA `(.L_x_121) ;  /* 0xffffffc800dc7947 */ /* 0x000fea000383ffff */
.L_x_124:
[----:B-1----:R1:W4:Y:S02]  /*9d80*/  SYNCS.PHASECHK.TRANS64.TRYWAIT P0, [R74+URZ+0x140], R3 ;  /* 0x000140034a0075a7 */ /* 0x00232400080011ff */
[----:B----4-:R-:W-:Y:S05]  /*9d90*/  @!P0 NANOSLEEP.SYNCS 0x989680 ;  /* 0x009896800000895d */ /* 0x010fea0003900000 */
[----:B------:R-:W4:Y:S02]  /*9da0*/  @!P0 SYNCS.PHASECHK.TRANS64 P0, [R74+URZ+0x140], R3 ;  /* 0x000140034a0085a7 */ /* 0x000f2400080010ff */
[----:B----4-:R-:W-:Y:S05]  /*9db0*/  @!P0 BRA `(.L_x_124) ;  /* 0xfffffffc00f08947 */ /* 0x010fea000383ffff */
[----:B------:R-:W-:Y:S05]  /*9dc0*/  BRA `(.L_x_123) ;  /* 0xffffffc800fc7947 */ /* 0x000fea000383ffff */
.L_x_133:
[----:B--2---:R2:W3:Y:S02]  /*9dd0*/  SYNCS.PHASECHK.TRANS64.TRYWAIT P0, [R3+URZ+0xd0], R0 ;  /* 0x0000d000030075a7 */ /* 0x0044e400080011ff */
[----:B---3--:R-:W-:Y:S05]  /*9de0*/  @!P0 NANOSLEEP.SYNCS 0x989680 ;  /* 0x009896800000895d */ /* 0x008fea0003900000 */
[----:B------:R-:W3:Y:S02]  /*9df0*/  @!P0 SYNCS.PHASECHK.TRANS64 P0, [R3+URZ+0xd0], R0 ;  /* 0x0000d000030085a7 */ /* 0x000ee400080010ff */
[----:B---3--:R-:W-:Y:S05]  /*9e00*/  @!P0 BRA `(.L_x_133) ;  /* 0xfffffffc00f08947 */ /* 0x008fea000383ffff */
[----:B------:R-:W-:Y:S05]  /*9e10*/  BRA `(.L_x_132) ;  /* 0xffffffd400087947 */ /* 0x000fea000383ffff */
.L_x_141:
[----:B--2---:R2:W3:Y:S02]  /*9e20*/  SYNCS.PHASECHK.TRANS64.TRYWAIT P0, [R83+URZ+0xd0], R4 ;  /* 0x0000d004530075a7 */ /* 0x0044e400080011ff */
[----:B---3--:R-:W-:Y:S05]  /*9e30*/  @!P0 NANOSLEEP.SYNCS 0x989680 ;  /* 0x009896800000895d */ /* 0x008fea0003900000 */
[----:B------:R-:W3:Y:S02]  /*9e40*/  @!P0 SYNCS.PHASECHK.TRANS64 P0, [R83+URZ+0xd0], R4 ;  /* 0x0000d004530085a7 */ /* 0x000ee400080010ff */
[----:B---3--:R-:W-:Y:S05]  /*9e50*/  @!P0 BRA `(.L_x_141) ;  /* 0xfffffffc00f08947 */ /* 0x008fea000383ffff */
[----:B------:R-:W-:Y:S05]  /*9e60*/  BRA `(.L_x_140) ;  /* 0xffffffdc00247947 */ /* 0x000fea000383ffff */
.L_x_149:
[----:B--2---:R2:W3:Y:S02]  /*9e70*/  SYNCS.PHASECHK.TRANS64.TRYWAIT P0, [R88+URZ+0xd0], R3 ;  /* 0x0000d003580075a7 */ /* 0x0044e400080011ff */
[----:B---3--:R-:W-:Y:S05]  /*9e80*/  @!P0 NANOSLEEP.SYNCS 0x989680 ;  /* 0x009896800000895d */ /* 0x008fea0003900000 */
[----:B------:R-:W3:Y:S02]  /*9e90*/  @!P0 SYNCS.PHASECHK.TRANS64 P0, [R88+URZ+0xd0], R3 ;  /* 0x0000d003580085a7 */ /* 0x000ee400080010ff */
[----:B---3--:R-:W-:Y:S05]  /*9ea0*/  @!P0 BRA `(.L_x_149) ;  /* 0xfffffffc00f08947 */ /* 0x008fea000383ffff */
[----:B------:R-:W-:Y:S05]  /*9eb0*/  BRA `(.L_x_148) ;  /* 0xffffffe400407947 */ /* 0x000fea000383ffff */
        .weak           $__internal_0_$__cuda_sm10x_tcgen05_guardrail_trap_col_being_dealloced_not_returned_by_alloc
        .type           $__internal_0_$__cuda_sm10x_tcgen05_guardrail_trap_col_being_dealloced_not_returned_by_alloc,@function
        .size           $__internal_0_$__cuda_sm10x_tcgen05_guardrail_trap_col_being_dealloced_not_returned_by_alloc,($__internal_1_$__cuda_sm10x_tcgen05_guardrail_trap_phase_invalid_during_alloc - $__internal_0_$__cuda_sm10x_tcgen05_guardrail_trap_col_being_dealloced_not_returned_by_alloc)
$__internal_0_$__cuda_sm10x_tcgen05_guardrail_trap_col_being_dealloced_not_returned_by_alloc:
[----:B------:R-:W-:Y:S05]  /*9ec0*/  BPT.TRAP 0x1 ;  /* 0x000000040000795c */ /* 0x000fea0000300000 */
[----:B------:R-:W-:-:S04]  /*9ed0*/  HFMA2 R3, -RZ, RZ, 0, 0 ;  /* 0x00000000ff037431 */ /* 0x000fc800000001ff */
[----:B------:R-:W-:Y:S05]  /*9ee0*/  RET.REL.NODEC R2 `(_ZN7cutlass13device_kernelINS_4gemm6kernel13GemmUniversalIN4cute5tupleIJiiiiEEENS1_10collective13CollectiveMmaINS1_35MainloopSm100TmaUmmaWarpSpecializedILi13ELi2ELi4ENS5_IJNS4_1CILi2EEENSA_ILi1EEESC_EEEEENS5_IJNSA_ILi128EEESF_NSA_ILi64EEEEEENS_6half_tENS5_IJlSC_lEEESI_SJ_NS4_8TiledMMAINS4_8MMA_AtomIJNS4_26SM100_MMA_F16BF16_2x1SM_SSISI_SI_fLi128ELi128ELNS4_4UMMA5MajorE0ELSO_0ELNSN_7ScaleInE0ELSP_0EEEEEENS4_6LayoutINS5_IJSC_SC_SC_EEENS5_IJNSA_ILi0EEESU_SU_EEEEENS5_IJNS4_10UnderscoreESX_SX_EEEEENS4_18SM100_TMA_2SM_LOADENS4_14ComposedLayoutINS4_7SwizzleILi3ELi4ELi3EEENS4_18smem_ptr_flag_bitsILi16EEENSS_INS5_IJNSA_ILi8EEESG_EEENS5_IJSG_SC_EEEEEEEvNS4_8identityES10_S1A_vS1B_EENS_8epilogue10collective18CollectiveEpilogueINS1D_23Sm100TmaWarpSpecializedILi4ELi2ELi16ELb1ELb0EEEJNS5_IJSG_SF_SG_EEENS5_IJNSS_ISG_SC_EENSS_INS5_IJNSA_ILi16EEESB_EEENS5_IJSC_SG_EEEEEEEESI_SJ_SI_SJ_NS1D_6fusion15FusionCallbacksIS1H_NS1P_17LinearCombinationISI_fSI_fLNS_15FloatRoundStyleE2EEES1I_S1O_JEEENS4_5SM1004TMEM4LOAD26SM100_TMEM_LOAD_32dp32b16xENS4_13SM90_TMA_LOADENS11_INS12_ILi1ELi4ELi3EEES15_NSS_INS5_IJS16_S1K_EEENS5_IJS1K_SC_EEEEEEENS4_39AutoVectorizingCopyWithAssumedAlignmentILi128EEENS4_14SM90_TMA_STOREES24_S26_S26_EEEvvEEEEvNT_6ParamsE) ;  /* 0xffffff6002447950 */ /* 0x000fea0003c3ffff */
        .weak           $__internal_1_$__cuda_sm10x_tcgen05_guardrail_trap_phase_invalid_during_alloc
        .type           $__internal_1_$__cuda_sm10x_tcgen05_guardrail_trap_phase_invalid_during_alloc,@function
        .size           $__internal_1_$__cuda_sm10x_tcgen05_guardrail_trap_phase_invalid_during_alloc,($__internal_2_$__cuda_sm10x_tcgen05_guardrail_trap_unallocated_columns_being_dealloced - $__internal_1_$__cuda_sm10x_tcgen05_guardrail_trap_phase_invalid_during_alloc)
$__internal_1_$__cuda_sm10x_tcgen05_guardrail_trap_phase_invalid_during_alloc:
[----:B------:R-:W-:Y:S05]  /*9ef0*/  BPT.TRAP 0x1 ;  /* 0x000000040000795c */ /* 0x000fea0000300000 */
[----:B------:R-:W-:-:S04]  /*9f00*/  MOV R3, 0x0 ;  /* 0x0000000000037802 */ /* 0x000fc80000000f00 */
[----:B------:R-:W-:Y:S05]  /*9f10*/  RET.REL.NODEC R2 `(_ZN7cutlass13device_kernelINS_4gemm6kernel13GemmUniversalIN4cute5tupleIJiiiiEEENS1_10collective13CollectiveMmaINS1_35MainloopSm100TmaUmmaWarpSpecializedILi13ELi2ELi4ENS5_IJNS4_1CILi2EEENSA_ILi1EEESC_EEEEENS5_IJNSA_ILi128EEESF_NSA_ILi64EEEEEENS_6half_tENS5_IJlSC_lEEESI_SJ_NS4_8TiledMMAINS4_8MMA_AtomIJNS4_26SM100_MMA_F16BF16_2x1SM_SSISI_SI_fLi128ELi128ELNS4_4UMMA5MajorE0ELSO_0ELNSN_7ScaleInE0ELSP_0EEEEEENS4_6LayoutINS5_IJSC_SC_SC_EEENS5_IJNSA_ILi0EEESU_SU_EEEEENS5_IJNS4_10UnderscoreESX_SX_EEEEENS4_18SM100_TMA_2SM_LOADENS4_14ComposedLayoutINS4_7SwizzleILi3ELi4ELi3EEENS4_18smem_ptr_flag_bitsILi16EEENSS_INS5_IJNSA_ILi8EEESG_EEENS5_IJSG_SC_EEEEEEEvNS4_8identityES10_S1A_vS1B_EENS_8epilogue10collective18CollectiveEpilogueINS1D_23Sm100TmaWarpSpecializedILi4ELi2ELi16ELb1ELb0EEEJNS5_IJSG_SF_SG_EEENS5_IJNSS_ISG_SC_EENSS_INS5_IJNSA_ILi16EEESB_EEENS5_IJSC_SG_EEEEEEEESI_SJ_SI_SJ_NS1D_6fusion15FusionCallbacksIS1H_NS1P_17LinearCombinationISI_fSI_fLNS_15FloatRoundStyleE2EEES1I_S1O_JEEENS4_5SM1004TMEM4LOAD26SM100_TMEM_LOAD_32dp32b16xENS4_13SM90_TMA_LOADENS11_INS12_ILi1ELi4ELi3EEES15_NSS_INS5_IJS16_S1K_EEENS5_IJS1K_SC_EEEEEEENS4_39AutoVectorizingCopyWithAssumedAlignmentILi128EEENS4_14SM90_TMA_STOREES24_S26_S26_EEEvvEEEEvNT_6ParamsE) ;  /* 0xffffff6002387950 */ /* 0x000fea0003c3ffff */
        .weak           $__internal_2_$__cuda_sm10x_tcgen05_guardrail_trap_unallocated_columns_being_dealloced
        .type           $__internal_2_$__cuda_sm10x_tcgen05_guardrail_trap_unallocated_columns_being_dealloced,@function
        .size           $__internal_2_$__cuda_sm10x_tcgen05_guardrail_trap_unallocated_columns_being_dealloced,(.L_x_225 - $__internal_2_$__cuda_sm10x_tcgen05_guardrail_trap_unallocated_columns_being_dealloced)
$__internal_2_$__cuda_sm10x_tcgen05_guardrail_trap_unallocated_columns_being_dealloced:
[----:B------:R-:W-:Y:S05]  /*9f20*/  BPT.TRAP 0x1 ;  /* 0x000000040000795c */ /* 0x000fea0000300000 */
[----:B------:R-:W-:-:S04]  /*9f30*/  HFMA2 R3, -RZ, RZ, 0, 0 ;  /* 0x00000000ff037431 */ /* 0x000fc800000001ff */
[----:B------:R-:W-:Y:S05]  /*9f40*/  RET.REL.NODEC R2 `(_ZN7cutlass13device_kernelINS_4gemm6kernel13GemmUniversalIN4cute5tupleIJiiiiEEENS1_10collective13CollectiveMmaINS1_35MainloopSm100TmaUmmaWarpSpecializedILi13ELi2ELi4ENS5_IJNS4_1CILi2EEENSA_ILi1EEESC_EEEEENS5_IJNSA_ILi128EEESF_NSA_ILi64EEEEEENS_6half_tENS5_IJlSC_lEEESI_SJ_NS4_8TiledMMAINS4_8MMA_AtomIJNS4_26SM100_MMA_F16BF16_2x1SM_SSISI_SI_fLi128ELi128ELNS4_4UMMA5MajorE0ELSO_0ELNSN_7ScaleInE0ELSP_0EEEEEENS4_6LayoutINS5_IJSC_SC_SC_EEENS5_IJNSA_ILi0EEESU_SU_EEEEENS5_IJNS4_10UnderscoreESX_SX_EEEEENS4_18SM100_TMA_2SM_LOADENS4_14ComposedLayoutINS4_7SwizzleILi3ELi4ELi3EEENS4_18smem_ptr_flag_bitsILi16EEENSS_INS5_IJNSA_ILi8EEESG_EEENS5_IJSG_SC_EEEEEEEvNS4_8identityES10_S1A_vS1B_EENS_8epilogue10collective18CollectiveEpilogueINS1D_23Sm100TmaWarpSpecializedILi4ELi2ELi16ELb1ELb0EEEJNS5_IJSG_SF_SG_EEENS5_IJNSS_ISG_SC_EENSS_INS5_IJNSA_ILi16EEESB_EEENS5_IJSC_SG_EEEEEEEESI_SJ_SI_SJ_NS1D_6fusion15FusionCallbacksIS1H_NS1P_17LinearCombinationISI_fSI_fLNS_15FloatRoundStyleE2EEES1I_S1O_JEEENS4_5SM1004TMEM4LOAD26SM100_TMEM_LOAD_32dp32b16xENS4_13SM90_TMA_LOADENS11_INS12_ILi1ELi4ELi3EEES15_NSS_INS5_IJS16_S1K_EEENS5_IJS1K_SC_EEEEEEENS4_39AutoVectorizingCopyWithAssumedAlignmentILi128EEENS4_14SM90_TMA_STOREES24_S26_S26_EEEvvEEEEvNT_6ParamsE) ;  /* 0xffffff60022c7950 */ /* 0x000fea0003c3ffff */
.L_x_224:
[----:B------:R-:W-:-:S00]  /*9f50*/  BRA `(.L_x_224) ;  /* 0xfffffffc00fc7947 */ /* 0x000fc0000383ffff */
[----:B------:R-:W-:-:S00]  /*9f60*/  NOP ;  /* 0x0000000000007918 */ /* 0x000fc00000000000 */
        /* <DEDUP_REMOVED lines=9> */
.L_x_225:


//--------------------- .nv.global.init           --------------------------
	.section	.nv.global.init,"aw",@progbits
.nv.global.init:
	.type		$str$27,@object
	.size		$str$27,($str$28 - $str$27)
$str$27:
        /*0000*/ 	.byte	0x28, 0x61, 0x64, 0x64, 0x72, 0x65, 0x73, 0x73, 0x20, 0x26, 0x20, 0x6d, 0x61, 0x73, 0x6b, 0x29
        /*0010*/ 	.byte	0x20, 0x3d, 0x3d, 0x20, 0x30, 0x00
	.type		$str$28,@object
	.size		$str$28,($str$26 - $str$28)
$str$28:
        /*0016*/ 	.byte	0x2f, 0x74, 0x6d, 0x70, 0x2f, 0x63, 0x75, 0x74, 0x6c, 0x61, 0x73, 0x73, 0x5f, 0x73, 0x77, 0x65
        /*0026*/ 	.byte	0x65, 0x70, 0x5f, 0x73, 0x72, 0x63, 0x2f, 0x69, 0x6e, 0x63, 0x6c, 0x75, 0x64, 0x65, 0x2f, 0x63
        /*0036*/ 	.byte	0x75, 0x74, 0x65, 0x2f, 0x70, 0x6f, 0x69, 0x6e, 0x74, 0x65, 0x72, 0x5f, 0x66, 0x6c, 0x61, 0x67
        /*0046*/ 	.byte	0x67, 0x65, 0x64, 0x2e, 0x68, 0x70, 0x70, 0x00
	.type		$str$26,@object
	.size		$str$26,($str$25 - $str$26)
$str$26:
        /*004e*/ 	.byte	0x2f, 0x74, 0x6d, 0x70, 0x2f, 0x63, 0x75, 0x74, 0x6c, 0x61, 0x73, 0x73, 0x5f, 0x73, 0x77, 0x65
        /*005e*/ 	.byte	0x65, 0x70, 0x5f, 0x73, 0x72, 0x63, 0x2f, 0x69, 0x6e, 0x63, 0x6c, 0x75, 0x64, 0x65, 0x2f, 0x63
        /*006e*/ 	.byte	0x75, 0x74, 0x65, 0x2f, 0x61, 0x74, 0x6f, 0x6d, 0x2f, 0x63, 0x6f, 0x70, 0x79, 0x5f, 0x74, 0x72
        /*007e*/ 	.byte	0x61, 0x69, 0x74, 0x73, 0x5f, 0x73, 0x6d, 0x31, 0x30, 0x30, 0x2e, 0x68, 0x70, 0x70, 0x00
	.type		$str$25,@object
	.size		$str$25,(__unnamed_1 - $str$25)
$str$25:
        /*008d*/ 	.byte	0x28, 0x28, 0x75, 0x69, 0x6e, 0x74, 0x33, 0x32, 0x5f, 0x74, 0x28, 0x74, 0x68, 0x72, 0x65, 0x61
        /*009d*/ 	.byte	0x64, 0x49, 0x64, 0x78, 0x2e, 0x78, 0x29, 0x20, 0x2f, 0x20, 0x33, 0x32, 0x29, 0x20, 0x25, 0x20
        /*00ad*/ 	.byte	0x34, 0x29, 0x20, 0x3d, 0x3d, 0x20, 0x28, 0x28, 0x28, 0x74, 0x6d, 0x65, 0x6d, 0x5f, 0x61, 0x64
        /*00bd*/ 	.byte	0x64, 0x72, 0x20, 0x3e, 0x3e, 0x20, 0x31, 0x36, 0x29, 0x20, 0x2f, 0x20, 0x33, 0x32, 0x29, 0x20
        /*00cd*/ 	.byte	0x25, 0x20, 0x34, 0x29, 0x00
	.type		__unnamed_1,@object
	.size		__unnamed_1,(__unnamed_2 - __unnamed_1)
__unnamed_1:
        /*00d2*/ 	.byte	0x61, 0x75, 0x74, 0x6f, 0x20, 0x63, 0x75, 0x74, 0x65, 0x3a, 0x3a, 0x61, 0x73, 0x5f, 0x70, 0x6f
        /* <DEDUP_REMOVED lines=24> */
        /*0262*/ 	.byte	0x34, 0x38, 0x3e, 0x3e, 0x3e, 0x3e, 0x5d, 0x00
	.type		__unnamed_2,@object
	.size		__unnamed_2,(.L_2 - __unnamed_2)
__unnamed_2:
        /* <DEDUP_REMOVED lines=40> */
        /*04ea*/ 	.byte	0x3a, 0x3a, 0x43, 0x3c, 0x30, 0x3e, 0x3e, 0x3e, 0x3e, 0x5d, 0x00
.L_2:


//--------------------- .nv.shared._ZN7cutlass13device_kernelINS_4gemm6kernel13GemmUniversalIN4cute5tupleIJiiiiEEENS1_10collective13CollectiveMmaINS1_35MainloopSm100TmaUmmaWarpSpecializedILi13ELi2ELi4ENS5_IJNS4_1CILi2EEENSA_ILi1EEESC_EEEEENS5_IJNSA_ILi128EEESF_NSA_ILi64EEEEEENS_6half_tENS5_IJlSC_lEEESI_SJ_NS4_8TiledMMAINS4_8MMA_AtomIJNS4_26SM100_MMA_F16BF16_2x1SM_SSISI_SI_fLi128ELi128ELNS4_4UMMA5MajorE0ELSO_0ELNSN_7ScaleInE0ELSP_0EEEEEENS4_6LayoutINS5_IJSC_SC_SC_EEENS5_IJNSA_ILi0EEESU_SU_EEEEENS5_IJNS4_10UnderscoreESX_SX_EEEEENS4_18SM100_TMA_2SM_LOADENS4_14ComposedLayoutINS4_7SwizzleILi3ELi4ELi3EEENS4_18smem_ptr_flag_bitsILi16EEENSS_INS5_IJNSA_ILi8EEESG_EEENS5_IJSG_SC_EEEEEEEvNS4_8identityES10_S1A_vS1B_EENS_8epilogue10collective18CollectiveEpilogueINS1D_23Sm100TmaWarpSpecializedILi4ELi2ELi16ELb1ELb0EEEJNS5_IJSG_SF_SG_EEENS5_IJNSS_ISG_SC_EENSS_INS5_IJNSA_ILi16EEESB_EEENS5_IJSC_SG_EEEEEEEESI_SJ_SI_SJ_NS1D_6fusion15FusionCallbacksIS1H_NS1P_17LinearCombinationISI_fSI_fLNS_15FloatRoundStyleE2EEES1I_S1O_JEEENS4_5SM1004TMEM4LOAD26SM100_TMEM_LOAD_32dp32b16xENS4_13SM90_TMA_LOADENS11_INS12_ILi1ELi4ELi3EEES15_NSS_INS5_IJS16_S1K_EEENS5_IJS1K_SC_EEEEEEENS4_39AutoVectorizingCopyWithAssumedAlignmentILi128EEENS4_14SM90_TMA_STOREES24_S26_S26_EEEvvEEEEvNT_6ParamsE --------------------------
	.section	.nv.shared._ZN7cutlass13device_kernelINS_4gemm6kernel13GemmUniversalIN4cute5tupleIJiiiiEEENS1_10collective13CollectiveMmaINS1_35MainloopSm100TmaUmmaWarpSpecializedILi13ELi2ELi4ENS5_IJNS4_1CILi2EEENSA_ILi1EEESC_EEEEENS5_IJNSA_ILi128EEESF_NSA_ILi64EEEEEENS_6half_tENS5_IJlSC_lEEESI_SJ_NS4_8TiledMMAINS4_8MMA_AtomIJNS4_26SM100_MMA_F16BF16_2x1SM_SSISI_SI_fLi128ELi128ELNS4_4UMMA5MajorE0ELSO_0ELNSN_7ScaleInE0ELSP_0EEEEEENS4_6LayoutINS5_IJSC_SC_SC_EEENS5_IJNSA_ILi0EEESU_SU_EEEEENS5_IJNS4_10UnderscoreESX_SX_EEEEENS4_18SM100_TMA_2SM_LOADENS4_14ComposedLayoutINS4_7SwizzleILi3ELi4ELi3EEENS4_18smem_ptr_flag_bitsILi16EEENSS_INS5_IJNSA_ILi8EEESG_EEENS5_IJSG_SC_EEEEEEEvNS4_8identityES10_S1A_vS1B_EENS_8epilogue10collective18CollectiveEpilogueINS1D_23Sm100TmaWarpSpecializedILi4ELi2ELi16ELb1ELb0EEEJNS5_IJSG_SF_SG_EEENS5_IJNSS_ISG_SC_EENSS_INS5_IJNSA_ILi16EEESB_EEENS5_IJSC_SG_EEEEEEEESI_SJ_SI_SJ_NS1D_6fusion15FusionCallbacksIS1H_NS1P_17LinearCombinationISI_fSI_fLNS_15FloatRoundStyleE2EEES1I_S1O_JEEENS4_5SM1004TMEM4LOAD26SM100_TMEM_LOAD_32dp32b16xENS4_13SM90_TMA_LOADENS11_INS12_ILi1ELi4ELi3EEES15_NSS_INS5_IJS16_S1K_EEENS5_IJS1K_SC_EEEEEEENS4_39AutoVectorizingCopyWithAssumedAlignmentILi128EEENS4_14SM90_TMA_STOREES24_S26_S26_EEEvvEEEEvNT_6ParamsE,"aw",@nobits
	.sectionflags	@""
	.align	16
	.zero		1024


//--------------------- .nv.shared.reserved.0     --------------------------
	.section	.nv.shared.reserved.0,"aw",@nobits
	.weak		__nv_reservedSMEM_offset_0_alias
	.size		__nv_reservedSMEM_offset_0_alias, 0, 64
	.other		__nv_reservedSMEM_offset_0_alias,@"STO_CUDA_RESERVED_SHARED STV_DEFAULT"
__nv_reservedSMEM_offset_0_alias:
	.zero		0
.nv.shared.reserved.0:
	.zero		64
	.weak		__nv_reservedSMEM_tcgen05_partition
	.type		__nv_reservedSMEM_tcgen05_partition,@object
	.size		__nv_reservedSMEM_tcgen05_partition,(.L_0 - __nv_reservedSMEM_tcgen05_partition)
__nv_reservedSMEM_tcgen05_partition:
	.zero		32
.L_0:


//--------------------- .nv.global                --------------------------
	.section	.nv.global,"aw",@nobits
.nv.global:
	.type		_ZN39_INTERNAL_0d7c8383_4_k_cu_6ff0e8c4_27894cute1_E,@object
	.size		_ZN39_INTERNAL_0d7c8383_4_k_cu_6ff0e8c4_27894cute1_E,(_ZN39_INTERNAL_0d7c8383_4_k_cu_6ff0e8c4_27894cuda3std3__45__cpo6cbeginE - _ZN39_INTERNAL_0d7c8383_4_k_cu_6ff0e8c4_27894cute1_E)
_ZN39_INTERNAL_0d7c8383_4_k_cu_6ff0e8c4_27894cute1_E:
	.zero		1
	.type		_ZN39_INTERNAL_0d7c8383_4_k_cu_6ff0e8c4_27894cuda3std3__45__cpo6cbeginE,@object
	.size		_ZN39_INTERNAL_0d7c8383_4_k_cu_6ff0e8c4_27894cuda3std3__45__cpo6cbeginE,(_ZN39_INTERNAL_0d7c8383_4_k_cu_6ff0e8c4_27894cuda3std3__48in_placeE - _ZN39_INTERNAL_0d7c8383_4_k_cu_6ff0e8c4_27894cuda3std3__45__cpo6cbeginE)
_ZN39_INTERNAL_0d7c8383_4_k_cu_6ff0e8c4_27894cuda3std3__45__cpo6cbeginE:
	.zero		1
	.type		_ZN39_INTERNAL_0d7c8383_4_k_cu_6ff0e8c4_27894cuda3std3__48in_placeE,@object
	.size		_ZN39_INTERNAL_0d7c8383_4_k_cu_6ff0e8c4_27894cuda3std3__48in_placeE,(_ZN39_INTERNAL_0d7c8383_4_k_cu_6ff0e8c4_27894cuda3std6ranges3__45__cpo9iter_moveE - _ZN39_INTERNAL_0d7c8383_4_k_cu_6ff0e8c4_27894cuda3std3__48in_placeE)
_ZN39_INTERNAL_0d7c8383_4_k_cu_6ff0e8c4_27894cuda3std3__48in_placeE:
	.zero		1
	.type		_ZN39_INTERNAL_0d7c8383_4_k_cu_6ff0e8c4_27894cuda3std6ranges3__45__cpo9iter_moveE,@object
	.size		_ZN39_INTERNAL_0d7c8383_4_k_cu_6ff0e8c4_27894cuda3std6ranges3__45__cpo9iter_moveE,(_ZN39_INTERNAL_0d7c8383_4_k_cu_6ff0e8c4_27894cuda3std3__45__cpo5beginE - _ZN39_INTERNAL_0d7c8383_4_k_cu_6ff0e8c4_27894cuda3std6ranges3__45__cpo9iter_moveE)
_ZN39_INTERNAL_0d7c8383_4_k_cu_6ff0e8c4_27894cuda3std6ranges3__45__cpo9iter_moveE:
	.zero		1
	.type		_ZN39_INTERNAL_0d7c8383_4_k_cu_6ff0e8c4_27894cuda3std3__45__cpo5beginE,@object
	.size		_ZN39_INTERNAL_0d7c8383_4_k_cu_6ff0e8c4_27894cuda3std3__45__cpo5beginE,(_ZN39_INTERNAL_0d7c8383_4_k_cu_6ff0e8c4_27894cuda3std3__441_GLOBAL__N__0d7c8383_4_k_cu_6ff0e8c4_27896ignoreE - _ZN39_INTERNAL_0d7c8383_4_k_cu_6ff0e8c4_27894cuda3std3__45__cpo5beginE)
_ZN39_INTERNAL_0d7c8383_4_k_cu_6ff0e8c4_27894cuda3std3__45__cpo5beginE:
	.zero		1
	.type		_ZN39_INTERNAL_0d7c8383_4_k_cu_6ff0e8c4_27894cuda3std3__441_GLOBAL__N__0d7c8383_4_k_cu_6ff0e8c4_27896ignoreE,@object
	.size		_ZN39_INTERNAL_0d7c8383_4_k_cu_6ff0e8c4_27894cuda3std3__441_GLOBAL__N__0d7c8383_4_k_cu_6ff0e8c4_27896ignoreE,(_ZN39_INTERNAL_0d7c8383_4_k_cu_6ff0e8c4_27894cute7productE - _ZN39_INTERNAL_0d7c8383_4_k_cu_6ff0e8c4_27894cuda3std3__441_GLOBAL__N__0d7c8383_4_k_cu_6ff0e8c4_27896ignoreE)
_ZN39_INTERNAL_0d7c8383_4_k_cu_6ff0e8c4_27894cuda3std3__441_GLOBAL__N__0d7c8383_4_k_cu_6ff0e8c4_27896ignoreE:
	.zero		1
	.type		_ZN39_INTERNAL_0d7c8383_4_k_cu_6ff0e8c4_27894cute7productE,@object
	.size		_ZN39_INTERNAL_0d7c8383_4_k_cu_6ff0e8c4_27894cute7productE,(_ZN39_INTERNAL_0d7c8383_4_k_cu_6ff0e8c4_27894cuda3std3__45__cpo3endE - _ZN39_INTERNAL_0d7c8383_4_k_cu_6ff0e8c4_27894cute7productE)
_ZN39_INTERNAL_0d7c8383_4_k_cu_6ff0e8c4_27894cute7productE:
	.zero		1
	.type		_ZN39_INTERNAL_0d7c8383_4_k_cu_6ff0e8c4_27894cuda3std3__45__cpo3endE,@object
	.size		_ZN39_INTERNAL_0d7c8383_4_k_cu_6ff0e8c4_27894cuda3std3__45__cpo3endE,(_ZN39_INTERNAL_0d7c8383_4_k_cu_6ff0e8c4_27894cuda3std3__419piecewise_constructE - _ZN39_INTERNAL_0d7c8383_4_k_cu_6ff0e8c4_27894cuda3std3__45__cpo3endE)
_ZN39_INTERNAL_0d7c8383_4_k_cu_6ff0e8c4_27894cuda3std3__45__cpo3endE:
	.zero		1
	.type		_ZN39_INTERNAL_0d7c8383_4_k_cu_6ff0e8c4_27894cuda3std3__419piecewise_constructE,@object
	.size		_ZN39_INTERNAL_0d7c8383_4_k_cu_6ff0e8c4_27894cuda3std3__419piecewise_constructE,(_ZN39_INTERNAL_0d7c8383_4_k_cu_6ff0e8c4_27894cuda3std3__45__cpo4cendE - _ZN39_INTERNAL_0d7c8383_4_k_cu_6ff0e8c4_27894cuda3std3__419piecewise_constructE)
_ZN39_INTERNAL_0d7c8383_4_k_cu_6ff0e8c4_27894cuda3std3__419piecewise_constructE:
	.zero		1
	.type		_ZN39_INTERNAL_0d7c8383_4_k_cu_6ff0e8c4_27894cuda3std3__45__cpo4cendE,@object
	.size		_ZN39_INTERNAL_0d7c8383_4_k_cu_6ff0e8c4_27894cuda3std3__45__cpo4cendE,(_ZN39_INTERNAL_0d7c8383_4_k_cu_6ff0e8c4_27894cuda3std6ranges3__45__cpo4swapE - _ZN39_INTERNAL_0d7c8383_4_k_cu_6ff0e8c4_27894cuda3std3__45__cpo4cendE)
_ZN39_INTERNAL_0d7c8383_4_k_cu_6ff0e8c4_27894cuda3std3__45__cpo4cendE:
	.zero		1
	.type		_ZN39_INTERNAL_0d7c8383_4_k_cu_6ff0e8c4_27894cuda3std6ranges3__45__cpo4swapE,@object
	.size		_ZN39_INTERNAL_0d7c8383_4_k_cu_6ff0e8c4_27894cuda3std6ranges3__45__cpo4swapE,(.L_10 - _ZN39_INTERNAL_0d7c8383_4_k_cu_6ff0e8c4_27894cuda3std6ranges3__45__cpo4swapE)
_ZN39_INTERNAL_0d7c8383_4_k_cu_6ff0e8c4_27894cuda3std6ranges3__45__cpo4swapE:
	.zero		1
.L_10:


//--------------------- .nv.constant0._ZN7cutlass13device_kernelINS_4gemm6kernel13GemmUniversalIN4cute5tupleIJiiiiEEENS1_10collective13CollectiveMmaINS1_35MainloopSm100TmaUmmaWarpSpecializedILi13ELi2ELi4ENS5_IJNS4_1CILi2EEENSA_ILi1EEESC_EEEEENS5_IJNSA_ILi128EEESF_NSA_ILi64EEEEEENS_6half_tENS5_IJlSC_lEEESI_SJ_NS4_8TiledMMAINS4_8MMA_AtomIJNS4_26SM100_MMA_F16BF16_2x1SM_SSISI_SI_fLi128ELi128ELNS4_4UMMA5MajorE0ELSO_0ELNSN_7ScaleInE0ELSP_0EEEEEENS4_6LayoutINS5_IJSC_SC_SC_EEENS5_IJNSA_ILi0EEESU_SU_EEEEENS5_IJNS4_10UnderscoreESX_SX_EEEEENS4_18SM100_TMA_2SM_LOADENS4_14ComposedLayoutINS4_7SwizzleILi3ELi4ELi3EEENS4_18smem_ptr_flag_bitsILi16EEENSS_INS5_IJNSA_ILi8EEESG_EEENS5_IJSG_SC_EEEEEEEvNS4_8identityES10_S1A_vS1B_EENS_8epilogue10collective18CollectiveEpilogueINS1D_23Sm100TmaWarpSpecializedILi4ELi2ELi16ELb1ELb0EEEJNS5_IJSG_SF_SG_EEENS5_IJNSS_ISG_SC_EENSS_INS5_IJNSA_ILi16EEESB_EEENS5_IJSC_SG_EEEEEEEESI_SJ_SI_SJ_NS1D_6fusion15FusionCallbacksIS1H_NS1P_17LinearCombinationISI_fSI_fLNS_15FloatRoundStyleE2EEES1I_S1O_JEEENS4_5SM1004TMEM4LOAD26SM100_TMEM_LOAD_32dp32b16xENS4_13SM90_TMA_LOADENS11_INS12_ILi1ELi4ELi3EEES15_NSS_INS5_IJS16_S1K_EEENS5_IJS1K_SC_EEEEEEENS4_39AutoVectorizingCopyWithAssumedAlignmentILi128EEENS4_14SM90_TMA_STOREES24_S26_S26_EEEvvEEEEvNT_6ParamsE --------------------------
	.section	.nv.constant0._ZN7cutlass13device_kernelINS_4gemm6kernel13GemmUniversalIN4cute5tupleIJiiiiEEENS1_10collective13CollectiveMmaINS1_35MainloopSm100TmaUmmaWarpSpecializedILi13ELi2ELi4ENS5_IJNS4_1CILi2EEENSA_ILi1EEESC_EEEEENS5_IJNSA_ILi128EEESF_NSA_ILi64EEEEEENS_6half_tENS5_IJlSC_lEEESI_SJ_NS4_8TiledMMAINS4_8MMA_AtomIJNS4_26SM100_MMA_F16BF16_2x1SM_SSISI_SI_fLi128ELi128ELNS4_4UMMA5MajorE0ELSO_0ELNSN_7ScaleInE0ELSP_0EEEEEENS4_6LayoutINS5_IJSC_SC_SC_EEENS5_IJNSA_ILi0EEESU_SU_EEEEENS5_IJNS4_10UnderscoreESX_SX_EEEEENS4_18SM100_TMA_2SM_LOADENS4_14ComposedLayoutINS4_7SwizzleILi3ELi4ELi3EEENS4_18smem_ptr_flag_bitsILi16EEENSS_INS5_IJNSA_ILi8EEESG_EEENS5_IJSG_SC_EEEEEEEvNS4_8identityES10_S1A_vS1B_EENS_8epilogue10collective18CollectiveEpilogueINS1D_23Sm100TmaWarpSpecializedILi4ELi2ELi16ELb1ELb0EEEJNS5_IJSG_SF_SG_EEENS5_IJNSS_ISG_SC_EENSS_INS5_IJNSA_ILi16EEESB_EEENS5_IJSC_SG_EEEEEEEESI_SJ_SI_SJ_NS1D_6fusion15FusionCallbacksIS1H_NS1P_17LinearCombinationISI_fSI_fLNS_15FloatRoundStyleE2EEES1I_S1O_JEEENS4_5SM1004TMEM4LOAD26SM100_TMEM_LOAD_32dp32b16xENS4_13SM90_TMA_LOADENS11_INS12_ILi1ELi4ELi3EEES15_NSS_INS5_IJS16_S1K_EEENS5_IJS1K_SC_EEEEEEENS4_39AutoVectorizingCopyWithAssumedAlignmentILi128EEENS4_14SM90_TMA_STOREES24_S26_S26_EEEvvEEEEvNT_6ParamsE,"a",@progbits
	.sectionflags	@""
	.align	4
.nv.constant0._ZN7cutlass13device_kernelINS_4gemm6kernel13GemmUniversalIN4cute5tupleIJiiiiEEENS1_10collective13CollectiveMmaINS1_35MainloopSm100TmaUmmaWarpSpecializedILi13ELi2ELi4ENS5_IJNS4_1CILi2EEENSA_ILi1EEESC_EEEEENS5_IJNSA_ILi128EEESF_NSA_ILi64EEEEEENS_6half_tENS5_IJlSC_lEEESI_SJ_NS4_8TiledMMAINS4_8MMA_AtomIJNS4_26SM100_MMA_F16BF16_2x1SM_SSISI_SI_fLi128ELi128ELNS4_4UMMA5MajorE0ELSO_0ELNSN_7ScaleInE0ELSP_0EEEEEENS4_6LayoutINS5_IJSC_SC_SC_EEENS5_IJNSA_ILi0EEESU_SU_EEEEENS5_IJNS4_10UnderscoreESX_SX_EEEEENS4_18SM100_TMA_2SM_LOADENS4_14ComposedLayoutINS4_7SwizzleILi3ELi4ELi3EEENS4_18smem_ptr_flag_bitsILi16EEENSS_INS5_IJNSA_ILi8EEESG_EEENS5_IJSG_SC_EEEEEEEvNS4_8identityES10_S1A_vS1B_EENS_8epilogue10collective18CollectiveEpilogueINS1D_23Sm100TmaWarpSpecializedILi4ELi2ELi16ELb1ELb0EEEJNS5_IJSG_SF_SG_EEENS5_IJNSS_ISG_SC_EENSS_INS5_IJNSA_ILi16EEESB_EEENS5_IJSC_SG_EEEEEEEESI_SJ_SI_SJ_NS1D_6fusion15FusionCallbacksIS1H_NS1P_17LinearCombinationISI_fSI_fLNS_15FloatRoundStyleE2EEES1I_S1O_JEEENS4_5SM1004TMEM4LOAD26SM100_TMEM_LOAD_32dp32b16xENS4_13SM90_TMA_LOADENS11_INS12_ILi1ELi4ELi3EEES15_NSS_INS5_IJS16_S1K_EEENS5_IJS1K_SC_EEEEEEENS4_39AutoVectorizingCopyWithAssumedAlignmentILi128EEENS4_14SM90_TMA_STOREES24_S26_S26_EEEvvEEEEvNT_6ParamsE:
	.zero		2944


//--------------------- SYMBOLS --------------------------

	.type		.nv.reservedSmem.offset0,@object
	.size		.nv.reservedSmem.offset0,0x4
	.type		.nv.reservedSmem.cap,@object
	.size		.nv.reservedSmem.cap,0x4
	.type		__assertfail,@function
